	.target	sm_90a

	.elftype	@"ET_EXEC"


//--------------------- .note.nv.tkinfo           --------------------------
	.section	.note.nv.tkinfo,"",@"SHT_NOTE"
	.sectionflags	@"SHF_NOTE_NV_TKINFO"
	.tkinfo
        /*0018*/ 	.word	0x00000002
        /*0030*/ 	.string	""
        /*0030*/ 	.string	"ptxas"
        /*0030*/ 	.string	"Cuda compilation tools, release 13.0, V13.0.88"
        /*0030*/ 	.string	"Build cuda_13.0.r13.0/compiler.36424714_0"
        /*0030*/ 	.string	"-arch sm_90a -m 64 "



//--------------------- .note.nv.cuinfo           --------------------------
	.section	.note.nv.cuinfo,"",@"SHT_NOTE"
	.sectionflags	@"SHF_NOTE_NV_CUINFO"
        /*0018*/ 	.short	0x0002
        /*001a*/ 	.short	0x005a
        /*001c*/ 	.short	0x0082
	.zero		2


//--------------------- .nv.info                  --------------------------
	.section	.nv.info,"",@"SHT_CUDA_INFO"
	.align	4


	//----- nvinfo : EIATTR_REGCOUNT
	.align		4
        /*0000*/ 	.byte	0x04, 0x2f
        /*0002*/ 	.short	(.L_15 - .L_14)
	.align		4
.L_14:
        /*0004*/ 	.word	index@(_ZN7cutlass13device_kernelINS_4gemm6kernel13GemmUniversalIN4cute5tupleIJiiiiEEENS1_10collective13CollectiveMmaINS1_34MainloopSm90TmaGmmaWarpSpecializedILi4ENS5_IJNS4_1CILi1EEENSA_ILi4EEESB_EEENS1_35KernelTmaWarpSpecializedCooperativeEEENS5_IJNSA_ILi128EEESG_NSA_ILi64EEEEEENS_6half_tENS5_IJSB_llEEESJ_NS5_IJlSB_lEEENS4_8TiledMMAINS4_8MMA_AtomIJNS4_4SM904GMMA26MMA_64x128x16_F32F16F16_SSILNSP_5MajorE1ELSR_0ELNSP_7ScaleInE1ELSS_1EEEEEENS4_6LayoutINS5_IJNSA_ILi2EEESB_SB_EEENS5_IJSB_NSA_ILi0EEESY_EEEEENS5_IJNS4_10UnderscoreES11_S11_EEEEENS4_23SM90_TMA_LOAD_MULTICASTENS4_14ComposedLayoutINS4_7SwizzleILi3ELi4ELi3EEENS4_18smem_ptr_flag_bitsILi16EEENSV_INS5_IJSH_NSA_ILi8EEEEEENS5_IJSB_SH_EEEEEEEvNS4_8identityENS4_13SM90_TMA_LOADENS15_IS17_S19_NSV_INS5_IJS1A_SH_EEENS5_IJSH_SB_EEEEEEEvS1F_EENS_8epilogue10collective6detail29Sm90TmaWarpSpecializedAdapterINS1N_15DefaultEpilogueISJ_SL_SL_NS1M_6thread17LinearCombinationISJ_Li1EffLNS1R_9ScaleType4KindE0ELNS_15FloatRoundStyleE2ESJ_EENS1_15EpilogueDefaultEEEEEvvEEEEvNT_6ParamsE)
        /*0008*/ 	.word	0x000000a8


	//----- nvinfo : EIATTR_FRAME_SIZE
	.align		4
.L_15:
        /*000c*/ 	.byte	0x04, 0x11
        /*000e*/ 	.short	(.L_17 - .L_16)
	.align		4
.L_16:
        /*0010*/ 	.word	index@(_ZN7cutlass13device_kernelINS_4gemm6kernel13GemmUniversalIN4cute5tupleIJiiiiEEENS1_10collective13CollectiveMmaINS1_34MainloopSm90TmaGmmaWarpSpecializedILi4ENS5_IJNS4_1CILi1EEENSA_ILi4EEESB_EEENS1_35KernelTmaWarpSpecializedCooperativeEEENS5_IJNSA_ILi128EEESG_NSA_ILi64EEEEEENS_6half_tENS5_IJSB_llEEESJ_NS5_IJlSB_lEEENS4_8TiledMMAINS4_8MMA_AtomIJNS4_4SM904GMMA26MMA_64x128x16_F32F16F16_SSILNSP_5MajorE1ELSR_0ELNSP_7ScaleInE1ELSS_1EEEEEENS4_6LayoutINS5_IJNSA_ILi2EEESB_SB_EEENS5_IJSB_NSA_ILi0EEESY_EEEEENS5_IJNS4_10UnderscoreES11_S11_EEEEENS4_23SM90_TMA_LOAD_MULTICASTENS4_14ComposedLayoutINS4_7SwizzleILi3ELi4ELi3EEENS4_18smem_ptr_flag_bitsILi16EEENSV_INS5_IJSH_NSA_ILi8EEEEEENS5_IJSB_SH_EEEEEEEvNS4_8identityENS4_13SM90_TMA_LOADENS15_IS17_S19_NSV_INS5_IJS1A_SH_EEENS5_IJSH_SB_EEEEEEEvS1F_EENS_8epilogue10collective6detail29Sm90TmaWarpSpecializedAdapterINS1N_15DefaultEpilogueISJ_SL_SL_NS1M_6thread17LinearCombinationISJ_Li1EffLNS1R_9ScaleType4KindE0ELNS_15FloatRoundStyleE2ESJ_EENS1_15EpilogueDefaultEEEEEvvEEEEvNT_6ParamsE)
        /*0014*/ 	.word	0x00000000


	//----- nvinfo : EIATTR_MIN_STACK_SIZE
	.align		4
.L_17:
        /*0018*/ 	.byte	0x04, 0x12
        /*001a*/ 	.short	(.L_19 - .L_18)
	.align		4
.L_18:
        /*001c*/ 	.word	index@(_ZN7cutlass13device_kernelINS_4gemm6kernel13GemmUniversalIN4cute5tupleIJiiiiEEENS1_10collective13CollectiveMmaINS1_34MainloopSm90TmaGmmaWarpSpecializedILi4ENS5_IJNS4_1CILi1EEENSA_ILi4EEESB_EEENS1_35KernelTmaWarpSpecializedCooperativeEEENS5_IJNSA_ILi128EEESG_NSA_ILi64EEEEEENS_6half_tENS5_IJSB_llEEESJ_NS5_IJlSB_lEEENS4_8TiledMMAINS4_8MMA_AtomIJNS4_4SM904GMMA26MMA_64x128x16_F32F16F16_SSILNSP_5MajorE1ELSR_0ELNSP_7ScaleInE1ELSS_1EEEEEENS4_6LayoutINS5_IJNSA_ILi2EEESB_SB_EEENS5_IJSB_NSA_ILi0EEESY_EEEEENS5_IJNS4_10UnderscoreES11_S11_EEEEENS4_23SM90_TMA_LOAD_MULTICASTENS4_14ComposedLayoutINS4_7SwizzleILi3ELi4ELi3EEENS4_18smem_ptr_flag_bitsILi16EEENSV_INS5_IJSH_NSA_ILi8EEEEEENS5_IJSB_SH_EEEEEEEvNS4_8identityENS4_13SM90_TMA_LOADENS15_IS17_S19_NSV_INS5_IJS1A_SH_EEENS5_IJSH_SB_EEEEEEEvS1F_EENS_8epilogue10collective6detail29Sm90TmaWarpSpecializedAdapterINS1N_15DefaultEpilogueISJ_SL_SL_NS1M_6thread17LinearCombinationISJ_Li1EffLNS1R_9ScaleType4KindE0ELNS_15FloatRoundStyleE2ESJ_EENS1_15EpilogueDefaultEEEEEvvEEEEvNT_6ParamsE)
        /*0020*/ 	.word	0x00000000
.L_19:


//--------------------- .nv.compat                --------------------------
	.section	.nv.compat,"",@"SHT_CUDA_COMPAT_INFO"
	.align	4
        /*0000*/ 	.byte	0x02, 0x09, 0x01, 0x00, 0x02, 0x02, 0x04, 0x00, 0x02, 0x05, 0x05, 0x00, 0x03, 0x07, 0x01, 0x01
        /*0010*/ 	.byte	0x02, 0x03, 0x01, 0x00, 0x02, 0x06, 0x01, 0x00, 0x04, 0x0b, 0x08, 0x00, 0x00, 0x00, 0x00, 0x00
        /*0020*/ 	.byte	0x00, 0x00, 0x00, 0x00


//--------------------- .nv.info._ZN7cutlass13device_kernelINS_4gemm6kernel13GemmUniversalIN4cute5tupleIJiiiiEEENS1_10collective13CollectiveMmaINS1_34MainloopSm90TmaGmmaWarpSpecializedILi4ENS5_IJNS4_1CILi1EEENSA_ILi4EEESB_EEENS1_35KernelTmaWarpSpecializedCooperativeEEENS5_IJNSA_ILi128EEESG_NSA_ILi64EEEEEENS_6half_tENS5_IJSB_llEEESJ_NS5_IJlSB_lEEENS4_8TiledMMAINS4_8MMA_AtomIJNS4_4SM904GMMA26MMA_64x128x16_F32F16F16_SSILNSP_5MajorE1ELSR_0ELNSP_7ScaleInE1ELSS_1EEEEEENS4_6LayoutINS5_IJNSA_ILi2EEESB_SB_EEENS5_IJSB_NSA_ILi0EEESY_EEEEENS5_IJNS4_10UnderscoreES11_S11_EEEEENS4_23SM90_TMA_LOAD_MULTICASTENS4_14ComposedLayoutINS4_7SwizzleILi3ELi4ELi3EEENS4_18smem_ptr_flag_bitsILi16EEENSV_INS5_IJSH_NSA_ILi8EEEEEENS5_IJSB_SH_EEEEEEEvNS4_8identityENS4_13SM90_TMA_LOADENS15_IS17_S19_NSV_INS5_IJS1A_SH_EEENS5_IJSH_SB_EEEEEEEvS1F_EENS_8epilogue10collective6detail29Sm90TmaWarpSpecializedAdapterINS1N_15DefaultEpilogueISJ_SL_SL_NS1M_6thread17LinearCombinationISJ_Li1EffLNS1R_9ScaleType4KindE0ELNS_15FloatRoundStyleE2ESJ_EENS1_15EpilogueDefaultEEEEEvvEEEEvNT_6ParamsE --------------------------
	.section	.nv.info._ZN7cutlass13device_kernelINS_4gemm6kernel13GemmUniversalIN4cute5tupleIJiiiiEEENS1_10collective13CollectiveMmaINS1_34MainloopSm90TmaGmmaWarpSpecializedILi4ENS5_IJNS4_1CILi1EEENSA_ILi4EEESB_EEENS1_35KernelTmaWarpSpecializedCooperativeEEENS5_IJNSA_ILi128EEESG_NSA_ILi64EEEEEENS_6half_tENS5_IJSB_llEEESJ_NS5_IJlSB_lEEENS4_8TiledMMAINS4_8MMA_AtomIJNS4_4SM904GMMA26MMA_64x128x16_F32F16F16_SSILNSP_5MajorE1ELSR_0ELNSP_7ScaleInE1ELSS_1EEEEEENS4_6LayoutINS5_IJNSA_ILi2EEESB_SB_EEENS5_IJSB_NSA_ILi0EEESY_EEEEENS5_IJNS4_10UnderscoreES11_S11_EEEEENS4_23SM90_TMA_LOAD_MULTICASTENS4_14ComposedLayoutINS4_7SwizzleILi3ELi4ELi3EEENS4_18smem_ptr_flag_bitsILi16EEENSV_INS5_IJSH_NSA_ILi8EEEEEENS5_IJSB_SH_EEEEEEEvNS4_8identityENS4_13SM90_TMA_LOADENS15_IS17_S19_NSV_INS5_IJS1A_SH_EEENS5_IJSH_SB_EEEEEEEvS1F_EENS_8epilogue10collective6detail29Sm90TmaWarpSpecializedAdapterINS1N_15DefaultEpilogueISJ_SL_SL_NS1M_6thread17LinearCombinationISJ_Li1EffLNS1R_9ScaleType4KindE0ELNS_15FloatRoundStyleE2ESJ_EENS1_15EpilogueDefaultEEEEEvvEEEEvNT_6ParamsE,"",@"SHT_CUDA_INFO"
	.sectionflags	@""
	.align	4


	//----- nvinfo : EIATTR_CUDA_API_VERSION
	.align		4
        /*0000*/ 	.byte	0x04, 0x37
        /*0002*/ 	.short	(.L_21 - .L_20)
.L_20:
        /*0004*/ 	.word	0x00000082


	//----- nvinfo : EIATTR_KPARAM_INFO
	.align		4
.L_21:
        /*0008*/ 	.byte	0x04, 0x17
        /*000a*/ 	.short	(.L_23 - .L_22)
.L_22:
        /*000c*/ 	.word	0x00000000
        /*0010*/ 	.short	0x0000
        /*0012*/ 	.short	0x0070
        /*0014*/ 	.byte	0x00, 0xf0, 0x01, 0x10


	//----- nvinfo : EIATTR_SPARSE_MMA_MASK
	.align		4
.L_23:
        /*0018*/ 	.byte	0x03, 0x50
        /*001a*/ 	.short	0x0000


	//----- nvinfo : EIATTR_MAXREG_COUNT
	.align		4
        /*001c*/ 	.byte	0x03, 0x1b
        /*001e*/ 	.short	0x00a8


	//----- nvinfo : EIATTR_NUM_BARRIERS
	.align		4
        /*0020*/ 	.byte	0x02, 0x4c
        /*0022*/ 	.byte	0x01
	.zero		1


	//----- nvinfo : EIATTR_EXTERNS
	.align		4
        /*0024*/ 	.byte	0x04, 0x0f
        /*0026*/ 	.short	(.L_25 - .L_24)


	//   ....[0]....
	.align		4
.L_24:
        /*0028*/ 	.word	index@(__assertfail)


	//----- nvinfo : EIATTR_MERCURY_ISA_VERSION
	.align		4
.L_25:
        /*002c*/ 	.byte	0x03, 0x5f
        /*002e*/ 	.short	0x0101


	//----- nvinfo : EIATTR_INT_WARP_WIDE_INSTR_OFFSETS
	.align		4
        /*0030*/ 	.byte	0x04, 0x31
        /*0032*/ 	.short	(.L_27 - .L_26)


	//   ....[0]....
.L_26:
        /*0034*/ 	.word	0x00000470


	//   ....[1]....
        /*0038*/ 	.word	0x00000490


	//   ....[2]....
        /*003c*/ 	.word	0x00000640


	//   ....[3]....
        /*0040*/ 	.word	0x00001e80


	//----- nvinfo : EIATTR_COOP_GROUP_MASK_REGIDS
	.align		4
.L_27:
        /*0044*/ 	.byte	0x04, 0x29
        /*0046*/ 	.short	(.L_29 - .L_28)


	//   ....[0]....
.L_28:
        /*0048*/ 	.word	0xffffffff


	//   ....[1]....
        /*004c*/ 	.word	0xffffffff


	//   ....[2]....
        /*0050*/ 	.word	0xffffffff


	//   ....[3]....
        /*0054*/ 	.word	0xffffffff


	//   ....[4]....
        /*0058*/ 	.word	0xffffffff


	//   ....[5]....
        /*005c*/ 	.word	0xffffffff


	//----- nvinfo : EIATTR_COOP_GROUP_INSTR_OFFSETS
	.align		4
.L_29:
        /*0060*/ 	.byte	0x04, 0x28
        /*0062*/ 	.short	(.L_31 - .L_30)


	//   ....[0]....
.L_30:
        /*0064*/ 	.word	0x00000060


	//   ....[1]....
        /*0068*/ 	.word	0x00000070


	//   ....[2]....
        /*006c*/ 	.word	0x00000130


	//   ....[3]....
        /*0070*/ 	.word	0x000002c0


	//   ....[4]....
        /*0074*/ 	.word	0x00000790


	//   ....[5]....
        /*0078*/ 	.word	0x00001410


	//----- nvinfo : EIATTR_REG_RECONFIG
	.align		4
.L_31:
        /*007c*/ 	.byte	0x01, 0x54
	.zero		2


	//----- nvinfo : EIATTR_SYSCALL_OFFSETS
	.align		4
        /*0080*/ 	.byte	0x04, 0x46
        /*0082*/ 	.short	(.L_33 - .L_32)


	//   ....[0]....
.L_32:
        /*0084*/ 	.word	0x000015f0


	//----- nvinfo : EIATTR_MBARRIER_INSTR_OFFSETS
	.align		4
.L_33:
        /*0088*/ 	.byte	0x04, 0x39
        /*008a*/ 	.short	(.L_35 - .L_34)


	//   ....[0]....
.L_34:
        /*008c*/ 	.word	0x00000230
        /*0090*/ 	.word	0x000000ff
        /*0094*/ 	.word	0x00000000
        /*0098*/ 	.short	0x0100
        /*009a*/ 	.byte	0x08
	.zero		1


	//   ....[1]....
        /*009c*/ 	.word	0x00000240
        /*00a0*/ 	.word	0x000000ff
        /*00a4*/ 	.word	0x00000020
        /*00a8*/ 	.short	0x0100
        /*00aa*/ 	.byte	0x08
	.zero		1


	//   ....[2]....
        /*00ac*/ 	.word	0x00000250
        /*00b0*/ 	.word	0x000000ff
        /*00b4*/ 	.word	0x00000008
        /*00b8*/ 	.short	0x0100
        /*00ba*/ 	.byte	0x08
	.zero		1


	//   ....[3]....
        /*00bc*/ 	.word	0x00000260
        /*00c0*/ 	.word	0x000000ff
        /*00c4*/ 	.word	0x00000028
        /*00c8*/ 	.short	0x0100
        /*00ca*/ 	.byte	0x08
	.zero		1


	//   ....[4]....
        /*00cc*/ 	.word	0x00000270
        /*00d0*/ 	.word	0x000000ff
        /*00d4*/ 	.word	0x00000010
        /*00d8*/ 	.short	0x0100
        /*00da*/ 	.byte	0x08
	.zero		1


	//   ....[5]....
        /*00dc*/ 	.word	0x00000280
        /*00e0*/ 	.word	0x000000ff
        /*00e4*/ 	.word	0x00000030
        /*00e8*/ 	.short	0x0100
        /*00ea*/ 	.byte	0x08
	.zero		1


	//   ....[6]....
        /*00ec*/ 	.word	0x00000290
        /*00f0*/ 	.word	0x000000ff
        /*00f4*/ 	.word	0x00000018
        /*00f8*/ 	.short	0x0100
        /*00fa*/ 	.byte	0x08
	.zero		1


	//   ....[7]....
        /*00fc*/ 	.word	0x000002a0
        /*0100*/ 	.word	0x000000ff
        /*0104*/ 	.word	0x00000038
        /*0108*/ 	.short	0x0100
        /*010a*/ 	.byte	0x08
	.zero		1


	//   ....[8]....
        /*010c*/ 	.word	0x000006c0
        /*0110*/ 	.word	0x000000ff
        /*0114*/ 	.word	0x00000050
        /*0118*/ 	.short	0x0100
        /*011a*/ 	.byte	0x06
	.zero		1


	//   ....[9]....
        /*011c*/ 	.word	0x00000740
        /*0120*/ 	.word	0x000000ff
        /*0124*/ 	.word	0x00000058
        /*0128*/ 	.short	0x0100
        /*012a*/ 	.byte	0x06
	.zero		1


	//   ....[10]....
        /*012c*/ 	.word	0x000016b0
        /*0130*/ 	.word	0x00000003
        /*0134*/ 	.word	0x00000000
        /*0138*/ 	.short	0x010a
        /*013a*/ 	.byte	0x3f
	.zero		1


	//   ....[11]....
        /*013c*/ 	.word	0x00001710
        /*0140*/ 	.word	0x00000003
        /*0144*/ 	.word	0x00000000
        /*0148*/ 	.short	0x010a
        /*014a*/ 	.byte	0x3f
	.zero		1


	//   ....[12]....
        /*014c*/ 	.word	0x00001a90
        /*0150*/ 	.word	0x00000005
        /*0154*/ 	.word	0x00000000
        /*0158*/ 	.short	0x010a
        /*015a*/ 	.byte	0x3f
	.zero		1


	//   ....[13]....
        /*015c*/ 	.word	0x00001ad0
        /*0160*/ 	.word	0x00000005
        /*0164*/ 	.word	0x00000000
        /*0168*/ 	.short	0x010a
        /*016a*/ 	.byte	0x3f
	.zero		1


	//   ....[14]....
        /*016c*/ 	.word	0x00001d30
        /*0170*/ 	.word	0x00000004
        /*0174*/ 	.word	0x00000000
        /*0178*/ 	.short	0x0101
        /*017a*/ 	.byte	0x3f
	.zero		1


	//   ....[15]....
        /*017c*/ 	.word	0x00001ef0
        /*0180*/ 	.word	0x00000000
        /*0184*/ 	.word	0x00000000
        /*0188*/ 	.short	0x0101
        /*018a*/ 	.byte	0x3f
	.zero		1


	//   ....[16]....
        /*018c*/ 	.word	0x00006fc0
        /*0190*/ 	.word	0x00000014
        /*0194*/ 	.word	0x00000020
        /*0198*/ 	.short	0x010a
        /*019a*/ 	.byte	0x3f
	.zero		1


	//   ....[17]....
        /*019c*/ 	.word	0x000073f0
        /*01a0*/ 	.word	0x00000004
        /*01a4*/ 	.word	0x00000058
        /*01a8*/ 	.short	0x0101
        /*01aa*/ 	.byte	0x3f
	.zero		1


	//   ....[18]....
        /*01ac*/ 	.word	0x00007b10
        /*01b0*/ 	.word	0x00000005
        /*01b4*/ 	.word	0x00000000
        /*01b8*/ 	.short	0x010a
        /*01ba*/ 	.byte	0x3f
	.zero		1


	//   ....[19]....
        /*01bc*/ 	.word	0x00007b90
        /*01c0*/ 	.word	0x00000007
        /*01c4*/ 	.word	0x00000000
        /*01c8*/ 	.short	0x010a
        /*01ca*/ 	.byte	0x3f
	.zero		1


	//   ....[20]....
        /*01cc*/ 	.word	0x00007c20
        /*01d0*/ 	.word	0x00000006
        /*01d4*/ 	.word	0x00000000
        /*01d8*/ 	.short	0x010a
        /*01da*/ 	.byte	0x3f
	.zero		1


	//   ....[21]....
        /*01dc*/ 	.word	0x00007cb0
        /*01e0*/ 	.word	0x00000003
        /*01e4*/ 	.word	0x00000000
        /*01e8*/ 	.short	0x010a
        /*01ea*/ 	.byte	0x3f
	.zero		1


	//   ....[22]....
        /*01ec*/ 	.word	0x00007d10
        /*01f0*/ 	.word	0x00000003
        /*01f4*/ 	.word	0x00000000
        /*01f8*/ 	.short	0x010a
        /*01fa*/ 	.byte	0x3f
	.zero		1


	//   ....[23]....
        /*01fc*/ 	.word	0x00007d60
        /*0200*/ 	.word	0x00000005
        /*0204*/ 	.word	0x00000000
        /*0208*/ 	.short	0x010a
        /*020a*/ 	.byte	0x3f
	.zero		1


	//   ....[24]....
        /*020c*/ 	.word	0x00007e30
        /*0210*/ 	.word	0x00000014
        /*0214*/ 	.word	0x00000020
        /*0218*/ 	.short	0x010a
        /*021a*/ 	.byte	0x3f
	.zero		1


	//   ....[25]....
        /*021c*/ 	.word	0x00007f00
        /*0220*/ 	.word	0x00000005
        /*0224*/ 	.word	0x00000000
        /*0228*/ 	.short	0x010a
        /*022a*/ 	.byte	0x3f
	.zero		1


	//   ....[26]....
        /*022c*/ 	.word	0x00007f50
        /*0230*/ 	.word	0x00000007
        /*0234*/ 	.word	0x00000000
        /*0238*/ 	.short	0x010a
        /*023a*/ 	.byte	0x3f
	.zero		1


	//   ....[27]....
        /*023c*/ 	.word	0x00007fa0
        /*0240*/ 	.word	0x00000006
        /*0244*/ 	.word	0x00000000
        /*0248*/ 	.short	0x010a
        /*024a*/ 	.byte	0x3f
	.zero		1


	//----- nvinfo : EIATTR_NUM_MBARRIERS
	.align		4
.L_35:
        /*024c*/ 	.byte	0x03, 0x38
        /*024e*/ 	.short	0x000a


	//----- nvinfo : EIATTR_EXIT_INSTR_OFFSETS
	.align		4
        /*0250*/ 	.byte	0x04, 0x1c
        /*0252*/ 	.short	(.L_37 - .L_36)


	//   ....[0]....
.L_36:
        /*0254*/ 	.word	0x00000960


	//   ....[1]....
        /*0258*/ 	.word	0x00001170


	//   ....[2]....
        /*025c*/ 	.word	0x00006730


	//   ....[3]....
        /*0260*/ 	.word	0x00006c90


	//   ....[4]....
        /*0264*/ 	.word	0x00007d00


	//----- nvinfo : EIATTR_MAX_THREADS
	.align		4
.L_37:
        /*0268*/ 	.byte	0x04, 0x05
        /*026a*/ 	.short	(.L_39 - .L_38)
.L_38:
        /*026c*/ 	.word	0x00000180
        /*0270*/ 	.word	0x00000001
        /*0274*/ 	.word	0x00000001


	//----- nvinfo : EIATTR_CRS_STACK_SIZE
	.align		4
.L_39:
        /*0278*/ 	.byte	0x04, 0x1e
        /*027a*/ 	.short	(.L_41 - .L_40)
.L_40:
        /*027c*/ 	.word	0x00000000


	//----- nvinfo : EIATTR_CBANK_PARAM_SIZE
	.align		4
.L_41:
        /*0280*/ 	.byte	0x03, 0x19
        /*0282*/ 	.short	0x0470


	//----- nvinfo : EIATTR_PARAM_CBANK
	.align		4
        /*0284*/ 	.byte	0x04, 0x0a
        /*0286*/ 	.short	(.L_43 - .L_42)
	.align		4
.L_42:
        /*0288*/ 	.word	index@(.nv.constant0._ZN7cutlass13device_kernelINS_4gemm6kernel13GemmUniversalIN4cute5tupleIJiiiiEEENS1_10collective13CollectiveMmaINS1_34MainloopSm90TmaGmmaWarpSpecializedILi4ENS5_IJNS4_1CILi1EEENSA_ILi4EEESB_EEENS1_35KernelTmaWarpSpecializedCooperativeEEENS5_IJNSA_ILi128EEESG_NSA_ILi64EEEEEENS_6half_tENS5_IJSB_llEEESJ_NS5_IJlSB_lEEENS4_8TiledMMAINS4_8MMA_AtomIJNS4_4SM904GMMA26MMA_64x128x16_F32F16F16_SSILNSP_5MajorE1ELSR_0ELNSP_7ScaleInE1ELSS_1EEEEEENS4_6LayoutINS5_IJNSA_ILi2EEESB_SB_EEENS5_IJSB_NSA_ILi0EEESY_EEEEENS5_IJNS4_10UnderscoreES11_S11_EEEEENS4_23SM90_TMA_LOAD_MULTICASTENS4_14ComposedLayoutINS4_7SwizzleILi3ELi4ELi3EEENS4_18smem_ptr_flag_bitsILi16EEENSV_INS5_IJSH_NSA_ILi8EEEEEENS5_IJSB_SH_EEEEEEEvNS4_8identityENS4_13SM90_TMA_LOADENS15_IS17_S19_NSV_INS5_IJS1A_SH_EEENS5_IJSH_SB_EEEEEEEvS1F_EENS_8epilogue10collective6detail29Sm90TmaWarpSpecializedAdapterINS1N_15DefaultEpilogueISJ_SL_SL_NS1M_6thread17LinearCombinationISJ_Li1EffLNS1R_9ScaleType4KindE0ELNS_15FloatRoundStyleE2ESJ_EENS1_15EpilogueDefaultEEEEEvvEEEEvNT_6ParamsE)
        /*028c*/ 	.short	0x0210
        /*028e*/ 	.short	0x0470


	//----- nvinfo : EIATTR_SW_WAR
	.align		4
.L_43:
        /*0290*/ 	.byte	0x04, 0x36
        /*0292*/ 	.short	(.L_45 - .L_44)
.L_44:
        /*0294*/ 	.word	0x00000008
.L_45:


//--------------------- .nv.callgraph             --------------------------
	.section	.nv.callgraph,"",@"SHT_CUDA_CALLGRAPH"
	.align	4
	.sectionentsize	8
	.align		4
        /*0000*/ 	.word	0x00000000
	.align		4
        /*0004*/ 	.word	0xffffffff
	.align		4
        /*0008*/ 	.word	index@(_ZN7cutlass13device_kernelINS_4gemm6kernel13GemmUniversalIN4cute5tupleIJiiiiEEENS1_10collective13CollectiveMmaINS1_34MainloopSm90TmaGmmaWarpSpecializedILi4ENS5_IJNS4_1CILi1EEENSA_ILi4EEESB_EEENS1_35KernelTmaWarpSpecializedCooperativeEEENS5_IJNSA_ILi128EEESG_NSA_ILi64EEEEEENS_6half_tENS5_IJSB_llEEESJ_NS5_IJlSB_lEEENS4_8TiledMMAINS4_8MMA_AtomIJNS4_4SM904GMMA26MMA_64x128x16_F32F16F16_SSILNSP_5MajorE1ELSR_0ELNSP_7ScaleInE1ELSS_1EEEEEENS4_6LayoutINS5_IJNSA_ILi2EEESB_SB_EEENS5_IJSB_NSA_ILi0EEESY_EEEEENS5_IJNS4_10UnderscoreES11_S11_EEEEENS4_23SM90_TMA_LOAD_MULTICASTENS4_14ComposedLayoutINS4_7SwizzleILi3ELi4ELi3EEENS4_18smem_ptr_flag_bitsILi16EEENSV_INS5_IJSH_NSA_ILi8EEEEEENS5_IJSB_SH_EEEEEEEvNS4_8identityENS4_13SM90_TMA_LOADENS15_IS17_S19_NSV_INS5_IJS1A_SH_EEENS5_IJSH_SB_EEEEEEEvS1F_EENS_8epilogue10collective6detail29Sm90TmaWarpSpecializedAdapterINS1N_15DefaultEpilogueISJ_SL_SL_NS1M_6thread17LinearCombinationISJ_Li1EffLNS1R_9ScaleType4KindE0ELNS_15FloatRoundStyleE2ESJ_EENS1_15EpilogueDefaultEEEEEvvEEEEvNT_6ParamsE)
	.align		4
        /*000c*/ 	.word	index@(__assertfail)
	.align		4
        /*0010*/ 	.word	0x00000000
	.align		4
        /*0014*/ 	.word	0xfffffffe
	.align		4
        /*0018*/ 	.word	0x00000000
	.align		4
        /*001c*/ 	.word	0xfffffffd
	.align		4
        /*0020*/ 	.word	0x00000000
	.align		4
        /*0024*/ 	.word	0xfffffffc


//--------------------- .nv.constant4             --------------------------
	.section	.nv.constant4,"a",@progbits
	.align	8
	.align		8
.nv.constant4:
        /*0000*/ 	.dword	__assertfail
	.align		8
        /*0008*/ 	.dword	__unnamed_1
	.align		8
        /*0010*/ 	.dword	_ZN40_INTERNAL_894e0288_4_k_cu_6586c0cd_246164cuda3std3__45__cpo5beginE
	.align		8
        /*0018*/ 	.dword	_ZN40_INTERNAL_894e0288_4_k_cu_6586c0cd_246164cuda3std3__45__cpo3endE
	.align		8
        /*0020*/ 	.dword	_ZN40_INTERNAL_894e0288_4_k_cu_6586c0cd_246164cuda3std3__45__cpo6cbeginE
	.align		8
        /*0028*/ 	.dword	_ZN40_INTERNAL_894e0288_4_k_cu_6586c0cd_246164cuda3std3__45__cpo4cendE
	.align		8
        /*0030*/ 	.dword	_ZN40_INTERNAL_894e0288_4_k_cu_6586c0cd_246164cuda3std3__442_GLOBAL__N__894e0288_4_k_cu_6586c0cd_246166ignoreE
	.align		8
        /*0038*/ 	.dword	_ZN40_INTERNAL_894e0288_4_k_cu_6586c0cd_246164cuda3std3__419piecewise_constructE
	.align		8
        /*0040*/ 	.dword	_ZN40_INTERNAL_894e0288_4_k_cu_6586c0cd_246164cuda3std3__48in_placeE
	.align		8
        /*0048*/ 	.dword	_ZN40_INTERNAL_894e0288_4_k_cu_6586c0cd_246164cuda3std6ranges3__45__cpo4swapE
	.align		8
        /*0050*/ 	.dword	_ZN40_INTERNAL_894e0288_4_k_cu_6586c0cd_246164cuda3std6ranges3__45__cpo9iter_moveE
	.align		8
        /*0058*/ 	.dword	_ZN40_INTERNAL_894e0288_4_k_cu_6586c0cd_246164cute7productE
	.align		8
        /*0060*/ 	.dword	_ZN40_INTERNAL_894e0288_4_k_cu_6586c0cd_246164cute1_E
	.align		8
        /*0068*/ 	.dword	$str$22
	.align		8
        /*0070*/ 	.dword	$str$23


//--------------------- .text._ZN7cutlass13device_kernelINS_4gemm6kernel13GemmUniversalIN4cute5tupleIJiiiiEEENS1_10collective13CollectiveMmaINS1_34MainloopSm90TmaGmmaWarpSpecializedILi4ENS5_IJNS4_1CILi1EEENSA_ILi4EEESB_EEENS1_35KernelTmaWarpSpecializedCooperativeEEENS5_IJNSA_ILi128EEESG_NSA_ILi64EEEEEENS_6half_tENS5_IJSB_llEEESJ_NS5_IJlSB_lEEENS4_8TiledMMAINS4_8MMA_AtomIJNS4_4SM904GMMA26MMA_64x128x16_F32F16F16_SSILNSP_5MajorE1ELSR_0ELNSP_7ScaleInE1ELSS_1EEEEEENS4_6LayoutINS5_IJNSA_ILi2EEESB_SB_EEENS5_IJSB_NSA_ILi0EEESY_EEEEENS5_IJNS4_10UnderscoreES11_S11_EEEEENS4_23SM90_TMA_LOAD_MULTICASTENS4_14ComposedLayoutINS4_7SwizzleILi3ELi4ELi3EEENS4_18smem_ptr_flag_bitsILi16EEENSV_INS5_IJSH_NSA_ILi8EEEEEENS5_IJSB_SH_EEEEEEEvNS4_8identityENS4_13SM90_TMA_LOADENS15_IS17_S19_NSV_INS5_IJS1A_SH_EEENS5_IJSH_SB_EEEEEEEvS1F_EENS_8epilogue10collective6detail29Sm90TmaWarpSpecializedAdapterINS1N_15DefaultEpilogueISJ_SL_SL_NS1M_6thread17LinearCombinationISJ_Li1EffLNS1R_9ScaleType4KindE0ELNS_15FloatRoundStyleE2ESJ_EENS1_15EpilogueDefaultEEEEEvvEEEEvNT_6ParamsE --------------------------
	.section	.text._ZN7cutlass13device_kernelINS_4gemm6kernel13GemmUniversalIN4cute5tupleIJiiiiEEENS1_10collective13CollectiveMmaINS1_34MainloopSm90TmaGmmaWarpSpecializedILi4ENS5_IJNS4_1CILi1EEENSA_ILi4EEESB_EEENS1_35KernelTmaWarpSpecializedCooperativeEEENS5_IJNSA_ILi128EEESG_NSA_ILi64EEEEEENS_6half_tENS5_IJSB_llEEESJ_NS5_IJlSB_lEEENS4_8TiledMMAINS4_8MMA_AtomIJNS4_4SM904GMMA26MMA_64x128x16_F32F16F16_SSILNSP_5MajorE1ELSR_0ELNSP_7ScaleInE1ELSS_1EEEEEENS4_6LayoutINS5_IJNSA_ILi2EEESB_SB_EEENS5_IJSB_NSA_ILi0EEESY_EEEEENS5_IJNS4_10UnderscoreES11_S11_EEEEENS4_23SM90_TMA_LOAD_MULTICASTENS4_14ComposedLayoutINS4_7SwizzleILi3ELi4ELi3EEENS4_18smem_ptr_flag_bitsILi16EEENSV_INS5_IJSH_NSA_ILi8EEEEEENS5_IJSB_SH_EEEEEEEvNS4_8identityENS4_13SM90_TMA_LOADENS15_IS17_S19_NSV_INS5_IJS1A_SH_EEENS5_IJSH_SB_EEEEEEEvS1F_EENS_8epilogue10collective6detail29Sm90TmaWarpSpecializedAdapterINS1N_15DefaultEpilogueISJ_SL_SL_NS1M_6thread17LinearCombinationISJ_Li1EffLNS1R_9ScaleType4KindE0ELNS_15FloatRoundStyleE2ESJ_EENS1_15EpilogueDefaultEEEEEvvEEEEvNT_6ParamsE,"ax",@progbits
	.align	128
.text._ZN7cutlass13device_kernelINS_4gemm6kernel13GemmUniversalIN4cute5tupleIJiiiiEEENS1_10collective13CollectiveMmaINS1_34MainloopSm90TmaGmmaWarpSpecializedILi4ENS5_IJNS4_1CILi1EEENSA_ILi4EEESB_EEENS1_35KernelTmaWarpSpecializedCooperativeEEENS5_IJNSA_ILi128EEESG_NSA_ILi64EEEEEENS_6half_tENS5_IJSB_llEEESJ_NS5_IJlSB_lEEENS4_8TiledMMAINS4_8MMA_AtomIJNS4_4SM904GMMA26MMA_64x128x16_F32F16F16_SSILNSP_5MajorE1ELSR_0ELNSP_7ScaleInE1ELSS_1EEEEEENS4_6LayoutINS5_IJNSA_ILi2EEESB_SB_EEENS5_IJSB_NSA_ILi0EEESY_EEEEENS5_IJNS4_10UnderscoreES11_S11_EEEEENS4_23SM90_TMA_LOAD_MULTICASTENS4_14ComposedLayoutINS4_7SwizzleILi3ELi4ELi3EEENS4_18smem_ptr_flag_bitsILi16EEENSV_INS5_IJSH_NSA_ILi8EEEEEENS5_IJSB_SH_EEEEEEEvNS4_8identityENS4_13SM90_TMA_LOADENS15_IS17_S19_NSV_INS5_IJS1A_SH_EEENS5_IJSH_SB_EEEEEEEvS1F_EENS_8epilogue10collective6detail29Sm90TmaWarpSpecializedAdapterINS1N_15DefaultEpilogueISJ_SL_SL_NS1M_6thread17LinearCombinationISJ_Li1EffLNS1R_9ScaleType4KindE0ELNS_15FloatRoundStyleE2ESJ_EENS1_15EpilogueDefaultEEEEEvvEEEEvNT_6ParamsE:
        .type           _ZN7cutlass13device_kernelINS_4gemm6kernel13GemmUniversalIN4cute5tupleIJiiiiEEENS1_10collective13CollectiveMmaINS1_34MainloopSm90TmaGmmaWarpSpecializedILi4ENS5_IJNS4_1CILi1EEENSA_ILi4EEESB_EEENS1_35KernelTmaWarpSpecializedCooperativeEEENS5_IJNSA_ILi128EEESG_NSA_ILi64EEEEEENS_6half_tENS5_IJSB_llEEESJ_NS5_IJlSB_lEEENS4_8TiledMMAINS4_8MMA_AtomIJNS4_4SM904GMMA26MMA_64x128x16_F32F16F16_SSILNSP_5MajorE1ELSR_0ELNSP_7ScaleInE1ELSS_1EEEEEENS4_6LayoutINS5_IJNSA_ILi2EEESB_SB_EEENS5_IJSB_NSA_ILi0EEESY_EEEEENS5_IJNS4_10UnderscoreES11_S11_EEEEENS4_23SM90_TMA_LOAD_MULTICASTENS4_14ComposedLayoutINS4_7SwizzleILi3ELi4ELi3EEENS4_18smem_ptr_flag_bitsILi16EEENSV_INS5_IJSH_NSA_ILi8EEEEEENS5_IJSB_SH_EEEEEEEvNS4_8identityENS4_13SM90_TMA_LOADENS15_IS17_S19_NSV_INS5_IJS1A_SH_EEENS5_IJSH_SB_EEEEEEEvS1F_EENS_8epilogue10collective6detail29Sm90TmaWarpSpecializedAdapterINS1N_15DefaultEpilogueISJ_SL_SL_NS1M_6thread17LinearCombinationISJ_Li1EffLNS1R_9ScaleType4KindE0ELNS_15FloatRoundStyleE2ESJ_EENS1_15EpilogueDefaultEEEEEvvEEEEvNT_6ParamsE,@function
        .size           _ZN7cutlass13device_kernelINS_4gemm6kernel13GemmUniversalIN4cute5tupleIJiiiiEEENS1_10collective13CollectiveMmaINS1_34MainloopSm90TmaGmmaWarpSpecializedILi4ENS5_IJNS4_1CILi1EEENSA_ILi4EEESB_EEENS1_35KernelTmaWarpSpecializedCooperativeEEENS5_IJNSA_ILi128EEESG_NSA_ILi64EEEEEENS_6half_tENS5_IJSB_llEEESJ_NS5_IJlSB_lEEENS4_8TiledMMAINS4_8MMA_AtomIJNS4_4SM904GMMA26MMA_64x128x16_F32F16F16_SSILNSP_5MajorE1ELSR_0ELNSP_7ScaleInE1ELSS_1EEEEEENS4_6LayoutINS5_IJNSA_ILi2EEESB_SB_EEENS5_IJSB_NSA_ILi0EEESY_EEEEENS5_IJNS4_10UnderscoreES11_S11_EEEEENS4_23SM90_TMA_LOAD_MULTICASTENS4_14ComposedLayoutINS4_7SwizzleILi3ELi4ELi3EEENS4_18smem_ptr_flag_bitsILi16EEENSV_INS5_IJSH_NSA_ILi8EEEEEENS5_IJSB_SH_EEEEEEEvNS4_8identityENS4_13SM90_TMA_LOADENS15_IS17_S19_NSV_INS5_IJS1A_SH_EEENS5_IJSH_SB_EEEEEEEvS1F_EENS_8epilogue10collective6detail29Sm90TmaWarpSpecializedAdapterINS1N_15DefaultEpilogueISJ_SL_SL_NS1M_6thread17LinearCombinationISJ_Li1EffLNS1R_9ScaleType4KindE0ELNS_15FloatRoundStyleE2ESJ_EENS1_15EpilogueDefaultEEEEEvvEEEEvNT_6ParamsE,(.L_x_197 - _ZN7cutlass13device_kernelINS_4gemm6kernel13GemmUniversalIN4cute5tupleIJiiiiEEENS1_10collective13CollectiveMmaINS1_34MainloopSm90TmaGmmaWarpSpecializedILi4ENS5_IJNS4_1CILi1EEENSA_ILi4EEESB_EEENS1_35KernelTmaWarpSpecializedCooperativeEEENS5_IJNSA_ILi128EEESG_NSA_ILi64EEEEEENS_6half_tENS5_IJSB_llEEESJ_NS5_IJlSB_lEEENS4_8TiledMMAINS4_8MMA_AtomIJNS4_4SM904GMMA26MMA_64x128x16_F32F16F16_SSILNSP_5MajorE1ELSR_0ELNSP_7ScaleInE1ELSS_1EEEEEENS4_6LayoutINS5_IJNSA_ILi2EEESB_SB_EEENS5_IJSB_NSA_ILi0EEESY_EEEEENS5_IJNS4_10UnderscoreES11_S11_EEEEENS4_23SM90_TMA_LOAD_MULTICASTENS4_14ComposedLayoutINS4_7SwizzleILi3ELi4ELi3EEENS4_18smem_ptr_flag_bitsILi16EEENSV_INS5_IJSH_NSA_ILi8EEEEEENS5_IJSB_SH_EEEEEEEvNS4_8identityENS4_13SM90_TMA_LOADENS15_IS17_S19_NSV_INS5_IJS1A_SH_EEENS5_IJSH_SB_EEEEEEEvS1F_EENS_8epilogue10collective6detail29Sm90TmaWarpSpecializedAdapterINS1N_15DefaultEpilogueISJ_SL_SL_NS1M_6thread17LinearCombinationISJ_Li1EffLNS1R_9ScaleType4KindE0ELNS_15FloatRoundStyleE2ESJ_EENS1_15EpilogueDefaultEEEEEvvEEEEvNT_6ParamsE)
        .other          _ZN7cutlass13device_kernelINS_4gemm6kernel13GemmUniversalIN4cute5tupleIJiiiiEEENS1_10collective13CollectiveMmaINS1_34MainloopSm90TmaGmmaWarpSpecializedILi4ENS5_IJNS4_1CILi1EEENSA_ILi4EEESB_EEENS1_35KernelTmaWarpSpecializedCooperativeEEENS5_IJNSA_ILi128EEESG_NSA_ILi64EEEEEENS_6half_tENS5_IJSB_llEEESJ_NS5_IJlSB_lEEENS4_8TiledMMAINS4_8MMA_AtomIJNS4_4SM904GMMA26MMA_64x128x16_F32F16F16_SSILNSP_5MajorE1ELSR_0ELNSP_7ScaleInE1ELSS_1EEEEEENS4_6LayoutINS5_IJNSA_ILi2EEESB_SB_EEENS5_IJSB_NSA_ILi0EEESY_EEEEENS5_IJNS4_10UnderscoreES11_S11_EEEEENS4_23SM90_TMA_LOAD_MULTICASTENS4_14ComposedLayoutINS4_7SwizzleILi3ELi4ELi3EEENS4_18smem_ptr_flag_bitsILi16EEENSV_INS5_IJSH_NSA_ILi8EEEEEENS5_IJSB_SH_EEEEEEEvNS4_8identityENS4_13SM90_TMA_LOADENS15_IS17_S19_NSV_INS5_IJS1A_SH_EEENS5_IJSH_SB_EEEEEEEvS1F_EENS_8epilogue10collective6detail29Sm90TmaWarpSpecializedAdapterINS1N_15DefaultEpilogueISJ_SL_SL_NS1M_6thread17LinearCombinationISJ_Li1EffLNS1R_9ScaleType4KindE0ELNS_15FloatRoundStyleE2ESJ_EENS1_15EpilogueDefaultEEEEEvvEEEEvNT_6ParamsE,@"STO_CUDA_ENTRY STV_DEFAULT"
_ZN7cutlass13device_kernelINS_4gemm6kernel13GemmUniversalIN4cute5tupleIJiiiiEEENS1_10collective13CollectiveMmaINS1_34MainloopSm90TmaGmmaWarpSpecializedILi4ENS5_IJNS4_1CILi1EEENSA_ILi4EEESB_EEENS1_35KernelTmaWarpSpecializedCooperativeEEENS5_IJNSA_ILi128EEESG_NSA_ILi64EEEEEENS_6half_tENS5_IJSB_llEEESJ_NS5_IJlSB_lEEENS4_8TiledMMAINS4_8MMA_AtomIJNS4_4SM904GMMA26MMA_64x128x16_F32F16F16_SSILNSP_5MajorE1ELSR_0ELNSP_7ScaleInE1ELSS_1EEEEEENS4_6LayoutINS5_IJNSA_ILi2EEESB_SB_EEENS5_IJSB_NSA_ILi0EEESY_EEEEENS5_IJNS4_10UnderscoreES11_S11_EEEEENS4_23SM90_TMA_LOAD_MULTICASTENS4_14ComposedLayoutINS4_7SwizzleILi3ELi4ELi3EEENS4_18smem_ptr_flag_bitsILi16EEENSV_INS5_IJSH_NSA_ILi8EEEEEENS5_IJSB_SH_EEEEEEEvNS4_8identityENS4_13SM90_TMA_LOADENS15_IS17_S19_NSV_INS5_IJS1A_SH_EEENS5_IJSH_SB_EEEEEEEvS1F_EENS_8epilogue10collective6detail29Sm90TmaWarpSpecializedAdapterINS1N_15DefaultEpilogueISJ_SL_SL_NS1M_6thread17LinearCombinationISJ_Li1EffLNS1R_9ScaleType4KindE0ELNS_15FloatRoundStyleE2ESJ_EENS1_15EpilogueDefaultEEEEEvvEEEEvNT_6ParamsE:
[----:B------:R-:W0:Y:S01]  /*0000*/  LDC R1, c[0x0][0x28] ;  /* 0x00000a00ff017b82 */ /* 0x000e220000000800 */
[----:B------:R-:W1:Y:S01]  /*0010*/  S2R R94, SR_TID.X ;  /* 0x00000000005e7919 */ /* 0x000e620000002100 */
[----:B------:R-:W-:Y:S01]  /*0020*/  ELECT P0, URZ, PT ;  /* 0x00000000003f782f */ /* 0x000fe20003800000 */
[----:B------:R-:W-:Y:S01]  /*0030*/  BSSY B0, `(.L_x_0) ;  /* 0x000000f000007945 */ /* 0x000fe20003800000 */
[--C-:B-1----:R-:W-:Y:S02]  /*0040*/  SHF.R.U32.HI R0, RZ, 0x5, R94.reuse ;  /* 0x00000005ff007819 */ /* 0x102fe4000001165e */
[----:B------:R-:W-:-:S03]  /*0050*/  SHF.R.U32.HI R10, RZ, 0x7, R94 ;  /* 0x00000007ff0a7819 */ /* 0x000fc6000001165e */
[----:B------:R-:W1:Y:S04]  /*0060*/  SHFL.IDX PT, R2, R0, RZ, 0x1f ;  /* 0x00001fff00027589 */ /* 0x000e6800000e0000 */
[----:B------:R2:W3:Y:S01]  /*0070*/  SHFL.IDX PT, R5, R10, RZ, 0x1f ;  /* 0x00001fff0a057589 */ /* 0x0004e200000e0000 */
[----:B-1----:R-:W-:-:S13]  /*0080*/  ISETP.NE.OR P0, PT, R2, RZ, !P0 ;  /* 0x000000ff0200720c */ /* 0x002fda0004705670 */
[----:B0-23--:R-:W-:Y:S05]  /*0090*/  @P0 BRA `(.L_x_1) ;  /* 0x0000000000200947 */ /* 0x00dfea0003800000 */
[----:B------:R-:W-:Y:S02]  /*00a0*/  ULDC.64 UR4, c[0x0][0x198] ;  /* 0x0000660000047ab9 */ /* 0x000fe40000000a00 */
[----:B------:R-:W-:Y:S02]  /*00b0*/  UIADD3 UR6, UP0, UR4, 0xf0, URZ ;  /* 0x000000f004067890 */ /* 0x000fe4000ff1e03f */
[----:B------:R-:W-:Y:S02]  /*00c0*/  UIADD3 UR4, UP1, UR4, 0x1f0, URZ ;  /* 0x000001f004047890 */ /* 0x000fe4000ff3e03f */
[----:B------:R-:W-:Y:S02]  /*00d0*/  UIADD3.X UR7, URZ, UR5, URZ, UP0, !UPT ;  /* 0x000000053f077290 */ /* 0x000fe400087fe43f */
[----:B------:R-:W-:-:S07]  /*00e0*/  UIADD3.X UR5, URZ, UR5, URZ, UP1, !UPT ;  /* 0x000000053f057290 */ /* 0x000fce0008ffe43f */
[----:B------:R0:W-:Y:S02]  /*00f0*/  UTMACCTL.PF [UR6] ;  /* 0x00000000060079b9 */ /* 0x0001e40008040000 */
[----:B------:R0:W-:Y:S02]  /*0100*/  UTMACCTL.PF [UR4] ;  /* 0x00000000040079b9 */ /* 0x0001e40008040000 */
[----:B0-----:R-:W-:Y:S01]  /*0110*/  NOP ;  /* 0x0000000000007918 */ /* 0x001fe20000000000 */
.L_x_1:
[----:B------:R-:W-:Y:S05]  /*0120*/  BSYNC B0 ;  /* 0x0000000000007941 */ /* 0x000fea0003800000 */
.L_x_0:
[----:B------:R-:W0:Y:S02]  /*0130*/  SHFL.IDX PT, R3, R0, RZ, 0x1f ;  /* 0x00001fff00037589 */ /* 0x000e2400000e0000 */
[----:B0-----:R-:W-:-:S13]  /*0140*/  ISETP.NE.AND P0, PT, R3, RZ, PT ;  /* 0x000000ff0300720c */ /* 0x001fda0003f05270 */
[----:B------:R-:W-:Y:S05]  /*0150*/  @P0 BRA `(.L_x_2) ;  /* 0x0000000000580947 */ /* 0x000fea0003800000 */
[----:B------:R-:W0:Y:S01]  /*0160*/  S2UR UR8, SR_CgaCtaId ;  /* 0x00000000000879c3 */ /* 0x000e220000008800 */
[----:B------:R-:W-:Y:S01]  /*0170*/  UMOV UR4, 0x400 ;  /* 0x0000040000047882 */ /* 0x000fe20000000000 */
[----:B------:R-:W-:Y:S01]  /*0180*/  UMOV UR5, 0x1 ;  /* 0x0000000100057882 */ /* 0x000fe20000000000 */
[----:B------:R-:W-:Y:S01]  /*0190*/  UMOV UR6, 0x8 ;  /* 0x0000000800067882 */ /* 0x000fe20000000000 */
[----:B------:R-:W-:Y:S01]  /*01a0*/  ELECT P0, URZ, PT ;  /* 0x00000000003f782f */ /* 0x000fe20003800000 */
[----:B------:R-:W-:-:S04]  /*01b0*/  UIADD3 UR6, -UR6, 0x100000, URZ ;  /* 0x0010000006067890 */ /* 0x000fc8000fffe13f */
[----:B------:R-:W-:Y:S02]  /*01c0*/  USHF.L.U32 UR7, UR6, 0xb, URZ ;  /* 0x0000000b06077899 */ /* 0x000fe4000800063f */
[----:B------:R-:W-:Y:S02]  /*01d0*/  USHF.L.U32 UR6, UR6, 0x1, URZ ;  /* 0x0000000106067899 */ /* 0x000fe4000800063f */
[----:B0-----:R-:W-:Y:S02]  /*01e0*/  ULEA UR8, UR8, UR4, 0x18 ;  /* 0x0000000408087291 */ /* 0x001fe4000f8ec03f */
[----:B------:R-:W-:-:S04]  /*01f0*/  UIADD3 UR4, -UR5, 0x100000, URZ ;  /* 0x0010000005047890 */ /* 0x000fc8000fffe13f */
[----:B------:R-:W-:Y:S02]  /*0200*/  USHF.L.U32 UR5, UR4, 0xb, URZ ;  /* 0x0000000b04057899 */ /* 0x000fe4000800063f */
[----:B------:R-:W-:Y:S01]  /*0210*/  USHF.L.U32 UR4, UR4, 0x1, URZ ;  /* 0x0000000104047899 */ /* 0x000fe2000800063f */
[----:B------:R-:W0:Y:S11]  /*0220*/  FENCE.VIEW.ASYNC.S ;  /* 0x00000000000073c6 */ /* 0x000e360000000000 */
[----:B0-----:R0:W1:Y:S01]  /*0230*/  SYNCS.EXCH.64 URZ, [UR8], UR4 ;  /* 0x00000004083f75b2 */ /* 0x0010620008000100 */
[----:B------:R0:W2:Y:S01]  /*0240*/  SYNCS.EXCH.64 URZ, [UR8+0x20], UR6 ;  /* 0x00002006083f75b2 */ /* 0x0000a20008000100 */
[----:B------:R0:W3:Y:S01]  /*0250*/  SYNCS.EXCH.64 URZ, [UR8+0x8], UR4 ;  /* 0x00000804083f75b2 */ /* 0x0000e20008000100 */
[----:B------:R0:W4:Y:S01]  /*0260*/  SYNCS.EXCH.64 URZ, [UR8+0x28], UR6 ;  /* 0x00002806083f75b2 */ /* 0x0001220008000100 */
[----:B------:R0:W0:Y:S01]  /*0270*/  SYNCS.EXCH.64 URZ, [UR8+0x10], UR4 ;  /* 0x00001004083f75b2 */ /* 0x0000220008000100 */
[----:B------:R0:W0:Y:S01]  /*0280*/  SYNCS.EXCH.64 URZ, [UR8+0x30], UR6 ;  /* 0x00003006083f75b2 */ /* 0x0000220008000100 */
[----:B------:R0:W0:Y:S01]  /*0290*/  SYNCS.EXCH.64 URZ, [UR8+0x18], UR4 ;  /* 0x00001804083f75b2 */ /* 0x0000220008000100 */
[----:B------:R0:W0:Y:S01]  /*02a0*/  SYNCS.EXCH.64 URZ, [UR8+0x38], UR6 ;  /* 0x00003806083f75b2 */ /* 0x0000220008000100 */
[----:B------:R-:W-:Y:S01]  /*02b0*/  NOP ;  /* 0x0000000000007918 */ /* 0x000fe20000000000 */
.L_x_2:
[----:B------:R-:W5:Y:S01]  /*02c0*/  SHFL.IDX PT, R0, R0, RZ, 0x1f ;  /* 0x00001fff00007589 */ /* 0x000f6200000e0000 */
[----:B------:R-:W-:Y:S01]  /*02d0*/  SHF.R.S32.HI R7, RZ, 0x1f, R94 ;  /* 0x0000001fff077819 */ /* 0x000fe2000001145e */
[----:B0-----:R-:W0:Y:S01]  /*02e0*/  S2UR UR8, SR_CTAID.X ;  /* 0x00000000000879c3 */ /* 0x001e220000002500 */
[----:B------:R-:W-:Y:S01]  /*02f0*/  ELECT P0, URZ, PT ;  /* 0x00000000003f782f */ /* 0x000fe20003800000 */
[----:B------:R-:W1:Y:S01]  /*0300*/  S2R R4, SR_CTAID.Y ;  /* 0x0000000000047919 */ /* 0x000e620000002600 */
[----:B------:R-:W-:Y:S01]  /*0310*/  LEA.HI R7, R7, R94, RZ, 0x7 ;  /* 0x0000005e07077211 */ /* 0x000fe200078f38ff */
[----:B------:R-:W-:Y:S01]  /*0320*/  ULDC UR4, c[0x0][0x154] ;  /* 0x0000550000047ab9 */ /* 0x000fe20000000800 */
[----:B------:R-:W-:Y:S01]  /*0330*/  SHF.R.S32.HI R8, RZ, 0x1f, R3 ;  /* 0x0000001fff087819 */ /* 0x000fe20000011403 */
[----:B------:R-:W-:Y:S01]  /*0340*/  NOP ;  /* 0x0000000000007918 */ /* 0x000fe20000000000 */
[----:B------:R-:W-:Y:S01]  /*0350*/  LOP3.LUT R7, R7, 0xffffff80, RZ, 0xc0, !PT ;  /* 0xffffff8007077812 */ /* 0x000fe200078ec0ff */
[----:B------:R-:W2:Y:S01]  /*0360*/  LDC R14, c[0x0][0x140] ;  /* 0x00005000ff0e7b82 */ /* 0x000ea20000000800 */
[----:B------:R-:W-:Y:S01]  /*0370*/  LEA.HI R8, R8, R3, RZ, 0x2 ;  /* 0x0000000308087211 */ /* 0x000fe200078f10ff */
[----:B------:R-:W-:-:S02]  /*0380*/  NOP ;  /* 0x0000000000007918 */ /* 0x000fc40000000000 */
[----:B------:R-:W-:Y:S01]  /*0390*/  IMAD.IADD R6, R94, 0x1, -R7 ;  /* 0x000000015e067824 */ /* 0x000fe200078e0a07 */
[----:B------:R-:W-:-:S03]  /*03a0*/  LOP3.LUT R8, R8, 0x3ffffffc, RZ, 0xc0, !PT ;  /* 0x3ffffffc08087812 */ /* 0x000fc600078ec0ff */
[----:B------:R-:W3:Y:S01]  /*03b0*/  LDC R12, c[0x0][0x144] ;  /* 0x00005100ff0c7b82 */ /* 0x000ee20000000800 */
[----:B------:R-:W-:Y:S02]  /*03c0*/  SHF.R.S32.HI R7, RZ, 0x1f, R6 ;  /* 0x0000001fff077819 */ /* 0x000fe40000011406 */
[----:B------:R-:W-:Y:S02]  /*03d0*/  LOP3.LUT P2, RZ, R6, 0x7, RZ, 0xc0, !PT ;  /* 0x0000000706ff7812 */ /* 0x000fe4000784c0ff */
[----:B------:R-:W-:Y:S01]  /*03e0*/  LEA.HI R7, R7, R6, RZ, 0x3 ;  /* 0x0000000607077211 */ /* 0x000fe200078f18ff */
[----:B------:R-:W-:Y:S01]  /*03f0*/  VIADD R6, R5, 0xffffffff ;  /* 0xffffffff05067836 */ /* 0x000fe20000000000 */
[----:B-----5:R-:W-:Y:S02]  /*0400*/  ISETP.NE.OR P0, PT, R0, RZ, !P0 ;  /* 0x000000ff0000720c */ /* 0x020fe40004705670 */
[--C-:B------:R-:W-:Y:S02]  /*0410*/  SHF.R.S32.HI R0, RZ, 0x3, R7.reuse ;  /* 0x00000003ff007819 */ /* 0x100fe40000011407 */
[----:B------:R-:W-:-:S02]  /*0420*/  SHF.R.S32.HI R7, RZ, 0x1f, R7 ;  /* 0x0000001fff077819 */ /* 0x000fc40000011407 */
[----:B------:R-:W-:Y:S02]  /*0430*/  ISETP.GE.U32.AND P5, PT, R6, 0x2, PT ;  /* 0x000000020600780c */ /* 0x000fe40003fa6070 */
[----:B------:R-:W-:Y:S02]  /*0440*/  LEA.HI R7, R7, R0, RZ, 0x2 ;  /* 0x0000000007077211 */ /* 0x000fe400078f10ff */
[----:B--2---:R-:W-:Y:S02]  /*0450*/  ISETP.EQ.U32.AND P3, PT, R14, 0x1, PT ;  /* 0x000000010e00780c */ /* 0x004fe40003f62070 */
[----:B-1----:R-:W-:Y:S01]  /*0460*/  I2FP.F32.U32 R9, R4 ;  /* 0x0000000400097245 */ /* 0x002fe20000201000 */
[----:B------:R-:W-:Y:S01]  /*0470*/  VOTEU.ALL UP0, P0 ;  /* 0x00000000003f7886 */ /* 0x000fe20000000000 */
[----:B------:R-:W-:Y:S01]  /*0480*/  LOP3.LUT R7, R7, 0xfffffffc, RZ, 0xc0, !PT ;  /* 0xfffffffc07077812 */ /* 0x000fe200078ec0ff */
[----:B------:R-:W-:Y:S02]  /*0490*/  VOTEU.ALL UP1, P0 ;  /* 0x00000000003f7886 */ /* 0x000fe40000020000 */
[----:B------:R-:W-:Y:S01]  /*04a0*/  FMUL R13, R9, UR4 ;  /* 0x00000004090d7c20 */ /* 0x000fe20008400000 */
[----:B------:R-:W-:Y:S01]  /*04b0*/  IMAD.IADD R9, R3, 0x1, -R8 ;  /* 0x0000000103097824 */ /* 0x000fe200078e0a08 */
[----:B0-----:R-:W-:Y:S01]  /*04c0*/  I2FP.F32.U32 R8, UR8 ;  /* 0x0000000800087c45 */ /* 0x001fe20008201000 */
[----:B------:R-:W-:Y:S01]  /*04d0*/  IMAD.IADD R0, R0, 0x1, -R7 ;  /* 0x0000000100007824 */ /* 0x000fe200078e0a07 */
[----:B------:R-:W0:Y:S01]  /*04e0*/  @!UP0 S2UR UR7, SR_CgaCtaId ;  /* 0x00000000000789c3 */ /* 0x000e220000008800 */
[----:B------:R-:W-:Y:S01]  /*04f0*/  ULDC UR4, c[0x0][0x150] ;  /* 0x0000540000047ab9 */ /* 0x000fe20000000800 */
[----:B------:R-:W1:Y:S01]  /*0500*/  F2I.U32.TRUNC.NTZ R13, R13 ;  /* 0x0000000d000d7305 */ /* 0x000e62000020f000 */
[----:B------:R-:W-:Y:S01]  /*0510*/  FMUL R11, R8, UR4 ;  /* 0x00000004080b7c20 */ /* 0x000fe20008400000 */
[----:B------:R-:W-:Y:S01]  /*0520*/  SHF.R.S32.HI R3, RZ, 0x1f, R2 ;  /* 0x0000001fff037819 */ /* 0x000fe20000011402 */
[----:B------:R-:W-:Y:S01]  /*0530*/  IMAD R9, R9, 0x4, R0 ;  /* 0x0000000409097824 */ /* 0x000fe200078e0200 */
[----:B------:R-:W-:Y:S01]  /*0540*/  UMOV UR4, 0x20 ;  /* 0x0000002000047882 */ /* 0x000fe20000000000 */
[----:B------:R-:W-:Y:S01]  /*0550*/  @!UP0 UMOV UR6, 0x400 ;  /* 0x0000040000068882 */ /* 0x000fe20000000000 */
[----:B------:R-:W2:Y:S01]  /*0560*/  LDC R7, c[0x0][0x148] ;  /* 0x00005200ff077b82 */ /* 0x000ea20000000800 */
[----:B------:R-:W-:Y:S01]  /*0570*/  LEA.HI R3, R3, R2, RZ, 0x2 ;  /* 0x0000000203037211 */ /* 0x000fe200078f10ff */
[----:B------:R-:W5:Y:S01]  /*0580*/  F2I.U32.TRUNC.NTZ R11, R11 ;  /* 0x0000000b000b7305 */ /* 0x000f62000020f000 */
[----:B------:R-:W-:Y:S01]  /*0590*/  IMAD.SHL.U32 R8, R9, 0x4, RZ ;  /* 0x0000000409087824 */ /* 0x000fe200078e00ff */
[----:B------:R-:W-:-:S04]  /*05a0*/  @!UP0 UIADD3 UR4, -UR4, 0x100000, URZ ;  /* 0x0010000004048890 */ /* 0x000fc8000fffe13f */
[----:B------:R-:W-:Y:S02]  /*05b0*/  @!UP0 USHF.L.U32 UR5, UR4, 0xb, URZ ;  /* 0x0000000b04058899 */ /* 0x000fe4000800063f */
[----:B------:R-:W-:Y:S01]  /*05c0*/  @!UP0 USHF.L.U32 UR4, UR4, 0x1, URZ ;  /* 0x0000000104048899 */ /* 0x000fe2000800063f */
[----:B------:R-:W-:Y:S02]  /*05d0*/  LOP3.LUT R3, R3, 0xfffffffc, RZ, 0xc0, !PT ;  /* 0xfffffffc03037812 */ /* 0x000fe400078ec0ff */
[----:B------:R-:W-:Y:S01]  /*05e0*/  LOP3.LUT R19, R9, 0xc, R8, 0x78, !PT ;  /* 0x0000000c09137812 */ /* 0x000fe200078e7808 */
[----:B-1----:R-:W-:Y:S02]  /*05f0*/  IMAD.MOV R20, RZ, RZ, -R13 ;  /* 0x000000ffff147224 */ /* 0x002fe400078e0a0d */
[----:B------:R-:W-:Y:S01]  /*0600*/  IMAD.IADD R0, R2, 0x1, -R3 ;  /* 0x0000000102007824 */ /* 0x000fe200078e0a03 */
[----:B0-----:R-:W-:Y:S01]  /*0610*/  @!UP0 ULEA UR6, UR7, UR6, 0x18 ;  /* 0x0000000607068291 */ /* 0x001fe2000f8ec03f */
[----:B-----5:R-:W-:-:S03]  /*0620*/  IMAD.MOV R11, RZ, RZ, -R11 ;  /* 0x000000ffff0b7224 */ /* 0x020fc600078e0a0b */
[----:B------:R-:W-:Y:S01]  /*0630*/  ISETP.NE.AND P1, PT, R0, 0x3, PT ;  /* 0x000000030000780c */ /* 0x000fe20003f25270 */
[----:B------:R-:W-:Y:S01]  /*0640*/  VOTEU.ALL UP0, P0 ;  /* 0x00000000003f7886 */ /* 0x000fe20000000000 */
[----:B------:R-:W-:Y:S01]  /*0650*/  ISETP.LT.U32.AND P0, PT, R19, 0x4, !P2 ;  /* 0x000000041300780c */ /* 0x000fe20005701070 */
[----:B---3--:R-:W-:Y:S01]  /*0660*/  IMAD R3, R12, R11, UR8 ;  /* 0x000000080c037e24 */ /* 0x008fe2000f8e020b */
[----:B------:R-:W-:Y:S01]  /*0670*/  ISETP.EQ.OR P1, PT, R0, RZ, !P1 ;  /* 0x000000ff0000720c */ /* 0x000fe20004f22670 */
[----:B--2---:R-:W-:Y:S01]  /*0680*/  IMAD R2, R7, R20, R4 ;  /* 0x0000001407027224 */ /* 0x004fe200078e0204 */
[C---:B------:R-:W-:Y:S02]  /*0690*/  ISETP.NE.AND P2, PT, R5.reuse, RZ, PT ;  /* 0x000000ff0500720c */ /* 0x040fe40003f45270 */
[----:B------:R-:W-:Y:S01]  /*06a0*/  ISETP.EQ.AND P1, PT, R5, RZ, P1 ;  /* 0x000000ff0500720c */ /* 0x000fe20000f22270 */
[----:B------:R-:W0:Y:S02]  /*06b0*/  FENCE.VIEW.ASYNC.S ;  /* 0x00000000000073c6 */ /* 0x000e240000000000 */
[----:B0-----:R0:W1:Y:S01]  /*06c0*/  @!UP0 SYNCS.EXCH.64 URZ, [UR6+0x50], UR4 ;  /* 0x00005004063f85b2 */ /* 0x0010620008000100 */
[----:B------:R-:W-:-:S02]  /*06d0*/  ISETP.NE.AND P4, PT, R2, R19, PT ;  /* 0x000000130200720c */ /* 0x000fc40003f85270 */
[----:B------:R-:W-:Y:S02]  /*06e0*/  SEL R18, RZ, 0x1, !P1 ;  /* 0x00000001ff127807 */ /* 0x000fe40004800000 */
[----:B------:R-:W-:Y:S02]  /*06f0*/  ISETP.EQ.OR P4, PT, R3, RZ, !P4 ;  /* 0x000000ff0300720c */ /* 0x000fe40006782670 */
[----:B------:R-:W-:Y:S02]  /*0700*/  LOP3.LUT R11, R94, 0x7f, RZ, 0xc0, !PT ;  /* 0x0000007f5e0b7812 */ /* 0x000fe400078ec0ff */
[----:B------:R-:W-:Y:S02]  /*0710*/  PLOP3.LUT P0, PT, P0, P4, PT, 0x80, 0x0 ;  /* 0x000000000000781c */ /* 0x000fe40000709070 */
[----:B------:R-:W-:Y:S02]  /*0720*/  SEL R18, R18, 0x2, P5 ;  /* 0x0000000212127807 */ /* 0x000fe40002800000 */
[----:B------:R-:W-:Y:S01]  /*0730*/  P2R R102, PR, RZ, 0x1 ;  /* 0x00000001ff667803 */ /* 0x000fe20000000000 */
[----:B------:R0:W2:Y:S01]  /*0740*/  @!UP1 SYNCS.EXCH.64 URZ, [UR6+0x58], UR4 ;  /* 0x00005804063f95b2 */ /* 0x0000a20008000100 */
[----:B------:R-:W-:Y:S01]  /*0750*/  NOP ;  /* 0x0000000000007918 */ /* 0x000fe20000000000 */
[----:B------:R-:W-:Y:S06]  /*0760*/  @!P3 BRA `(.L_x_3) ;  /* 0x000000000008b947 */ /* 0x000fec0003800000 */
[----:B-12-4-:R-:W-:Y:S01]  /*0770*/  UCGABAR_ARV ;  /* 0x00000000000079c7 */ /* 0x016fe20008000000 */
[----:B------:R-:W-:Y:S05]  /*0780*/  BRA `(.L_x_4) ;  /* 0x0000000000047947 */ /* 0x000fea0003800000 */
.L_x_3:
[----:B-12-4-:R-:W-:Y:S01]  /*0790*/  NOP ;  /* 0x0000000000007918 */ /* 0x016fe20000000000 */
.L_x_4:
[----:B------:R-:W1:Y:S01]  /*07a0*/  LDC R2, c[0x0][0x65c] ;  /* 0x00019700ff027b82 */ /* 0x000e620000000800 */
[----:B------:R-:W-:Y:S02]  /*07b0*/  IMAD.U32 R8, RZ, RZ, UR8 ;  /* 0x00000008ff087e24 */ /* 0x000fe4000f8e00ff */
[----:B------:R-:W-:Y:S01]  /*07c0*/  IMAD.MOV.U32 R9, RZ, RZ, RZ ;  /* 0x000000ffff097224 */ /* 0x000fe200078e00ff */
[----:B-1----:R-:W-:-:S04]  /*07d0*/  ISETP.NE.AND P1, PT, R2, 0x1, PT ;  /* 0x000000010200780c */ /* 0x002fc80003f25270 */
[----:B------:R-:W-:-:S09]  /*07e0*/  P2R R5, PR, RZ, 0x2 ;  /* 0x00000002ff057803 */ /* 0x000fd20000000000 */
[----:B------:R-:W1:Y:S01]  /*07f0*/  @P1 LDC R17, c[0x0][0x10] ;  /* 0x00000400ff111b82 */ /* 0x000e620000000800 */
[----:B------:R-:W-:Y:S02]  /*0800*/  @P1 IMAD.MOV.U32 R5, RZ, RZ, RZ ;  /* 0x000000ffff051224 */ /* 0x000fe400078e00ff */
[----:B------:R-:W-:-:S05]  /*0810*/  @P1 IMAD.MOV.U32 R15, RZ, RZ, RZ ;  /* 0x000000ffff0f1224 */ /* 0x000fca00078e00ff */
[----:B------:R-:W2:Y:S01]  /*0820*/  @!P1 LDC R13, c[0x0][0xc] ;  /* 0x00000300ff0d9b82 */ /* 0x000ea20000000800 */
[----:B0-----:R-:W-:Y:S01]  /*0830*/  ULDC UR4, c[0x0][0xc] ;  /* 0x0000030000047ab9 */ /* 0x001fe20000000800 */
[----:B------:R-:W-:Y:S01]  /*0840*/  ULDC UR5, c[0x0][0x10] ;  /* 0x0000040000057ab9 */ /* 0x000fe20000000800 */
[----:B------:R-:W-:Y:S01]  /*0850*/  ULDC UR6, c[0x0][0x14] ;  /* 0x0000050000067ab9 */ /* 0x000fe20000000800 */
[----:B------:R-:W-:-:S04]  /*0860*/  UIMAD.WIDE.U32 UR4, UR4, UR5, URZ ;  /* 0x00000005040472a5 */ /* 0x000fc8000f8e003f */
[----:B------:R-:W-:Y:S02]  /*0870*/  UIMAD.WIDE.U32 UR36, UR4, UR6, URZ ;  /* 0x00000006042472a5 */ /* 0x000fe4000f8e003f */
[----:B------:R-:W-:-:S04]  /*0880*/  UIMAD UR42, UR5, UR6, URZ ;  /* 0x00000006052a72a4 */ /* 0x000fc8000f8e023f */
[----:B------:R-:W-:Y:S01]  /*0890*/  UIADD3 UR42, UR37, UR42, URZ ;  /* 0x0000002a252a7290 */ /* 0x000fe2000fffe03f */
[----:B-1----:R-:W-:-:S04]  /*08a0*/  @P1 IMAD.WIDE.U32 R16, R17, UR8, R4 ;  /* 0x0000000811101c25 */ /* 0x002fc8000f8e0004 */
[----:B------:R-:W-:Y:S02]  /*08b0*/  @P1 IMAD.IADD R17, R17, 0x1, R15 ;  /* 0x0000000111111824 */ /* 0x000fe400078e020f */
[----:B--2---:R-:W-:-:S04]  /*08c0*/  @!P1 IMAD.WIDE.U32 R8, R4, R13, R8 ;  /* 0x0000000d04089225 */ /* 0x004fc800078e0008 */
[----:B------:R-:W-:Y:S02]  /*08d0*/  @!P1 IMAD.MOV.U32 R16, RZ, RZ, R8 ;  /* 0x000000ffff109224 */ /* 0x000fe400078e0008 */
[----:B------:R-:W-:Y:S01]  /*08e0*/  @!P1 IMAD.MOV.U32 R17, RZ, RZ, R9 ;  /* 0x000000ffff119224 */ /* 0x000fe200078e0009 */
[----:B------:R-:W-:Y:S06]  /*08f0*/  @!P3 BRA `(.L_x_5) ;  /* 0x00000000000cb947 */ /* 0x000fec0003800000 */
[----:B------:R-:W-:Y:S01]  /*0900*/  UCGABAR_WAIT ;  /* 0x0000000000007dc7 */ /* 0x000fe20008000000 */
[----:B------:R-:W-:Y:S01]  /*0910*/  CCTL.IVALL ;  /* 0x00000000ff00798f */ /* 0x000fe20002000000 */
[----:B------:R-:W-:Y:S05]  /*0920*/  BRA `(.L_x_6) ;  /* 0x0000000000047947 */ /* 0x000fea0003800000 */
.L_x_5:
[----:B------:R-:W-:Y:S06]  /*0930*/  BAR.SYNC.DEFER_BLOCKING 0x0 ;  /* 0x0000000000007b1d */ /* 0x000fec0000010000 */
.L_x_6:
[----:B------:R-:W-:Y:S05]  /*0940*/  @!P2 BRA `(.L_x_7) ;  /* 0x0000005c007ca947 */ /* 0x000fea0003800000 */
[----:B------:R-:W-:-:S13]  /*0950*/  ISETP.GT.U32.AND P0, PT, R6, 0x1, PT ;  /* 0x000000010600780c */ /* 0x000fda0003f04070 */
[----:B------:R-:W-:Y:S05]  /*0960*/  @P0 EXIT ;  /* 0x000000000000094d */ /* 0x000fea0003800000 */
[----:B------:R-:W-:Y:S01]  /*0970*/  ULDC.64 UR4, c[0x0][0x650] ;  /* 0x0001940000047ab9 */ /* 0x000fe20000000a00 */
[----:B------:R-:W-:Y:S01]  /*0980*/  PRMT R0, RZ, 0x7610, R0 ;  /* 0x00007610ff007816 */ /* 0x000fe20000000000 */
[----:B------:R-:W-:Y:S01]  /*0990*/  IMAD.MOV.U32 R101, RZ, RZ, -0x1 ;  /* 0xffffffffff657424 */ /* 0x000fe200078e00ff */
[----:B------:R-:W-:Y:S01]  /*09a0*/  ISETP.GE.U32.AND P0, PT, R16, UR4, PT ;  /* 0x0000000410007c0c */ /* 0x000fe2000bf06070 */
[----:B------:R-:W-:Y:S02]  /*09b0*/  IMAD.MOV.U32 R100, RZ, RZ, -0x1 ;  /* 0xffffffffff647424 */ /* 0x000fe400078e00ff */
[----:B------:R-:W-:Y:S01]  /*09c0*/  IMAD.MOV.U32 R99, RZ, RZ, -0x1 ;  /* 0xffffffffff637424 */ /* 0x000fe200078e00ff */
[----:B------:R-:W-:-:S13]  /*09d0*/  ISETP.GE.U32.AND.EX P0, PT, R17, UR5, PT, P0 ;  /* 0x0000000511007c0c */ /* 0x000fda000bf06100 */
[----:B------:R-:W-:Y:S05]  /*09e0*/  @P0 BRA `(.L_x_8) ;  /* 0x0000000400280947 */ /* 0x000fea0003800000 */
[----:B------:R-:W0:Y:S01]  /*09f0*/  LDC.64 R22, c[0x0][0x628] ;  /* 0x00018a00ff167b82 */ /* 0x000e220000000a00 */
[----:B------:R-:W-:Y:S02]  /*0a00*/  IMAD.MOV.U32 R8, RZ, RZ, R16 ;  /* 0x000000ffff087224 */ /* 0x000fe400078e0010 */
[----:B------:R-:W-:-:S05]  /*0a10*/  IMAD.MOV.U32 R9, RZ, RZ, R17 ;  /* 0x000000ffff097224 */ /* 0x000fca00078e0011 */
[----:B------:R-:W1:Y:S08]  /*0a20*/  LDC R0, c[0x0][0x630] ;  /* 0x00018c00ff007b82 */ /* 0x000e700000000800 */
[----:B------:R-:W2:Y:S01]  /*0a30*/  LDC.64 R24, c[0x0][0x620] ;  /* 0x00018800ff187b82 */ /* 0x000ea20000000a00 */
[----:B0-----:R-:W-:-:S04]  /*0a40*/  ISETP.NE.U32.AND P0, PT, R22, RZ, PT ;  /* 0x000000ff1600720c */ /* 0x001fc80003f05070 */
[----:B------:R-:W-:-:S13]  /*0a50*/  ISETP.NE.AND.EX P0, PT, R23, RZ, PT, P0 ;  /* 0x000000ff1700720c */ /* 0x000fda0003f05300 */
[----:B-12---:R-:W-:Y:S05]  /*0a60*/  @!P0 BRA `(.L_x_9) ;  /* 0x0000000000288947 */ /* 0x006fea0003800000 */
[----:B------:R-:W0:Y:S02]  /*0a70*/  LDC R15, c[0x0][0x634] ;  /* 0x00018d00ff0f7b82 */ /* 0x000e240000000800 */
[----:B0-----:R-:W-:-:S05]  /*0a80*/  IADD3 R15, P0, R16, R15, RZ ;  /* 0x0000000f100f7210 */ /* 0x001fca0007f1e0ff */
[----:B------:R-:W-:-:S04]  /*0a90*/  IMAD.X R21, RZ, RZ, R17, P0 ;  /* 0x000000ffff157224 */ /* 0x000fc800000e0611 */
[----:B------:R-:W-:-:S04]  /*0aa0*/  IMAD.WIDE.U32 R8, R21, R22, RZ ;  /* 0x0000001615087225 */ /* 0x000fc800078e00ff */
[----:B------:R-:W-:-:S04]  /*0ab0*/  IMAD.WIDE.U32 R12, P0, R15, R23, R8 ;  /* 0x000000170f0c7225 */ /* 0x000fc80007800008 */
[----:B------:R-:W-:-:S04]  /*0ac0*/  IMAD.WIDE.U32 R8, R15, R22, RZ ;  /* 0x000000160f087225 */ /* 0x000fc800078e00ff */
[----:B------:R-:W-:Y:S01]  /*0ad0*/  IMAD.X R15, RZ, RZ, RZ, P0 ;  /* 0x000000ffff0f7224 */ /* 0x000fe200000e06ff */
[----:B------:R-:W-:Y:S01]  /*0ae0*/  IADD3 RZ, P0, R9, R12, RZ ;  /* 0x0000000c09ff7210 */ /* 0x000fe20007f1e0ff */
[----:B------:R-:W-:-:S04]  /*0af0*/  IMAD.MOV.U32 R14, RZ, RZ, R13 ;  /* 0x000000ffff0e7224 */ /* 0x000fc800078e000d */
[----:B------:R-:W-:-:S08]  /*0b00*/  IMAD.WIDE.U32.X R8, R21, R23, R14, P0 ;  /* 0x0000001715087225 */ /* 0x000fd000000e040e */
.L_x_9:
[----:B------:R-:W0:Y:S01]  /*0b10*/  LDC.64 R22, c[0x0][0x640] ;  /* 0x00019000ff167b82 */ /* 0x000e220000000a00 */
[--C-:B------:R-:W-:Y:S01]  /*0b20*/  SHF.R.U64 R99, R8, R0, R9.reuse ;  /* 0x0000000008637219 */ /* 0x100fe20000001209 */
[----:B------:R-:W-:Y:S01]  /*0b30*/  IMAD R28, R7, R20, R4 ;  /* 0x00000014071c7224 */ /* 0x000fe200078e0204 */
[----:B------:R-:W-:Y:S02]  /*0b40*/  SHF.R.U32.HI R0, RZ, R0, R9 ;  /* 0x00000000ff007219 */ /* 0x000fe40000011609 */
[----:B------:R-:W-:-:S03]  /*0b50*/  IADD3 R5, P0, RZ, -R99, RZ ;  /* 0x80000063ff057210 */ /* 0x000fc60007f1e0ff */
[----:B------:R-:W1:Y:S02]  /*0b60*/  LDC R6, c[0x0][0x618] ;  /* 0x00018600ff067b82 */ /* 0x000e640000000800 */
[----:B------:R-:W-:-:S04]  /*0b70*/  IMAD.X R9, RZ, RZ, ~R0, P0 ;  /* 0x000000ffff097224 */ /* 0x000fc800000e0e00 */
[-C--:B------:R-:W-:Y:S02]  /*0b80*/  IMAD R0, R9, R24.reuse, RZ ;  /* 0x0000001809007224 */ /* 0x080fe400078e02ff */
[----:B------:R-:W2:Y:S01]  /*0b90*/  LDC R13, c[0x0][0x608] ;  /* 0x00018200ff0d7b82 */ /* 0x000ea20000000800 */
[----:B------:R-:W-:-:S04]  /*0ba0*/  IMAD.WIDE.U32 R8, R5, R24, R16 ;  /* 0x0000001805087225 */ /* 0x000fc800078e0010 */
[----:B------:R-:W-:Y:S02]  /*0bb0*/  IMAD R5, R5, R25, R0 ;  /* 0x0000001905057224 */ /* 0x000fe400078e0200 */
[----:B------:R-:W-:Y:S01]  /*0bc0*/  IMAD.MOV.U32 R25, RZ, RZ, 0x1 ;  /* 0x00000001ff197424 */ /* 0x000fe200078e00ff */
[----:B------:R-:W3:Y:S01]  /*0bd0*/  LDC R14, c[0x0][0x658] ;  /* 0x00019600ff0e7b82 */ /* 0x000ee20000000800 */
[----:B0-----:R-:W-:Y:S01]  /*0be0*/  ISETP.NE.U32.AND P0, PT, R22, RZ, PT ;  /* 0x000000ff1600720c */ /* 0x001fe20003f05070 */
[----:B------:R-:W-:Y:S02]  /*0bf0*/  IMAD.IADD R5, R9, 0x1, R5 ;  /* 0x0000000109057824 */ /* 0x000fe400078e0205 */
[----:B------:R-:W-:Y:S01]  /*0c00*/  IMAD.MOV.U32 R9, RZ, RZ, -0x1 ;  /* 0xffffffffff097424 */ /* 0x000fe200078e00ff */
[----:B------:R-:W-:-:S03]  /*0c10*/  ISETP.NE.AND.EX P0, PT, R23, RZ, PT, P0 ;  /* 0x000000ff1700720c */ /* 0x000fc60003f05300 */
[----:B------:R-:W0:Y:S01]  /*0c20*/  LDC R21, c[0x0][0x600] ;  /* 0x00018000ff157b82 */ /* 0x000e220000000800 */
[-CC-:B-1----:R-:W-:Y:S02]  /*0c30*/  SHF.R.U64 R15, R8, R6.reuse, R5.reuse ;  /* 0x00000006080f7219 */ /* 0x182fe40000001205 */
[----:B------:R-:W-:-:S05]  /*0c40*/  SHF.R.U32.HI R0, RZ, R6, R5 ;  /* 0x00000006ff007219 */ /* 0x000fca0000011605 */
[----:B------:R-:W1:Y:S01]  /*0c50*/  LDC R24, c[0x0][0x648] ;  /* 0x00019200ff187b82 */ /* 0x000e620000000800 */
[-CC-:B--2---:R-:W-:Y:S02]  /*0c60*/  SHF.R.U64 R29, R15, R13.reuse, R0.reuse ;  /* 0x0000000d0f1d7219 */ /* 0x184fe40000001200 */
[----:B------:R-:W-:-:S05]  /*0c70*/  SHF.R.U32.HI R5, RZ, R13, R0 ;  /* 0x0000000dff057219 */ /* 0x000fca0000011600 */
[----:B------:R-:W2:Y:S01]  /*0c80*/  LDC R26, c[0x0][0x638] ;  /* 0x00018e00ff1a7b82 */ /* 0x000ea20000000800 */
[-CC-:B---3--:R-:W-:Y:S02]  /*0c90*/  SHF.R.U64 R20, R29, R14.reuse, R5.reuse ;  /* 0x0000000e1d147219 */ /* 0x188fe40000001205 */
[-C--:B------:R-:W-:Y:S02]  /*0ca0*/  SHF.L.U32 R0, R9, R14.reuse, RZ ;  /* 0x0000000e09007219 */ /* 0x080fe400000006ff */
[----:B------:R-:W-:Y:S01]  /*0cb0*/  SHF.R.U32.HI R5, RZ, R14, R5 ;  /* 0x0000000eff057219 */ /* 0x000fe20000011605 */
[----:B------:R-:W-:Y:S01]  /*0cc0*/  IMAD.MOV.U32 R4, RZ, RZ, R20 ;  /* 0x000000ffff047224 */ /* 0x000fe200078e0014 */
[----:B------:R-:W-:Y:S01]  /*0cd0*/  LOP3.LUT R12, RZ, R0, RZ, 0x33, !PT ;  /* 0x00000000ff0c7212 */ /* 0x000fe200078e33ff */
[----:B------:R-:W3:Y:S01]  /*0ce0*/  LDC R27, c[0x0][0x610] ;  /* 0x00018400ff1b7b82 */ /* 0x000ee20000000800 */
[----:B------:R-:W-:Y:S05]  /*0cf0*/  @!P0 BRA `(.L_x_10) ;  /* 0x0000000000288947 */ /* 0x000fea0003800000 */
[----:B------:R-:W4:Y:S02]  /*0d00*/  LDC R9, c[0x0][0x64c] ;  /* 0x00019300ff097b82 */ /* 0x000f240000000800 */
[----:B----4-:R-:W-:-:S05]  /*0d10*/  IADD3 R9, P0, R20, R9, RZ ;  /* 0x0000000914097210 */ /* 0x010fca0007f1e0ff */
        /* <DEDUP_REMOVED lines=8> */
.L_x_10:
[----:B-1----:R-:W-:Y:S01]  /*0da0*/  SHF.R.U64 R4, R4, R24, R5 ;  /* 0x0000001804047219 */ /* 0x002fe20000001205 */
[----:B0-----:R-:W-:Y:S01]  /*0db0*/  VIADD R6, R21, 0xffffffff ;  /* 0xffffffff15067836 */ /* 0x001fe20000000000 */
[----:B------:R-:W-:Y:S02]  /*0dc0*/  SHF.L.U32 R0, R25, R14, RZ ;  /* 0x0000000e19007219 */ /* 0x000fe400000006ff */
[----:B------:R-:W-:Y:S01]  /*0dd0*/  LOP3.LUT R5, R29, R12, RZ, 0xc0, !PT ;  /* 0x0000000c1d057212 */ /* 0x000fe200078ec0ff */
[----:B------:R-:W-:Y:S01]  /*0de0*/  IMAD.MOV R7, RZ, RZ, -R4 ;  /* 0x000000ffff077224 */ /* 0x000fe200078e0a04 */
[----:B------:R-:W-:Y:S02]  /*0df0*/  SEL R3, R3, R28, !P1 ;  /* 0x0000001c03037207 */ /* 0x000fe40004800000 */
[----:B------:R-:W-:Y:S01]  /*0e00*/  LOP3.LUT R6, R15, R6, RZ, 0xc0, !PT ;  /* 0x000000060f067212 */ /* 0x000fe200078ec0ff */
[----:B------:R-:W-:Y:S02]  /*0e10*/  IMAD R4, R0, R4, R5 ;  /* 0x0000000400047224 */ /* 0x000fe400078e0205 */
[----:B--2---:R-:W-:-:S02]  /*0e20*/  IMAD R0, R7, R26, R20 ;  /* 0x0000001a07007224 */ /* 0x004fc400078e0214 */
[----:B---3--:R-:W-:Y:S02]  /*0e30*/  IMAD R3, R4, R27, R3 ;  /* 0x0000001b04037224 */ /* 0x008fe400078e0203 */
[----:B------:R-:W-:Y:S02]  /*0e40*/  IMAD.MOV.U32 R5, RZ, RZ, 0x1 ;  /* 0x00000001ff057424 */ /* 0x000fe400078e00ff */
[----:B------:R-:W-:-:S03]  /*0e50*/  IMAD R4, R0, R21, R6 ;  /* 0x0000001500047224 */ /* 0x000fc600078e0206 */
[----:B------:R-:W-:Y:S02]  /*0e60*/  PRMT R0, R5, 0x7610, R0 ;  /* 0x0000761005007816 */ /* 0x000fe40000000000 */
[----:B------:R-:W-:Y:S02]  /*0e70*/  SEL R100, R4, R3, !P1 ;  /* 0x0000000304647207 */ /* 0x000fe40004800000 */
[----:B------:R-:W-:-:S07]  /*0e80*/  SEL R101, R3, R4, !P1 ;  /* 0x0000000403657207 */ /* 0x000fce0004800000 */
.L_x_8:
[----:B------:R-:W-:-:S08]  /*0e90*/  NOP ;  /* 0x0000000000007918 */ /* 0x000fd00000000000 */
[----:B------:R-:W0:Y:S02]  /*0ea0*/  USETMAXREG.TRY_ALLOC.CTAPOOL UP0, 0xe8 ;  /* 0x000000e8000079c8 */ /* 0x000e240008000600 */
[----:B0-----:R-:W-:-:S13]  /*0eb0*/  PLOP3.LUT P0, PT, PT, PT, UP0, 0x80, 0x0 ;  /* 0x000000000000781c */ /* 0x001fda0003f0f008 */
[----:B------:R-:W-:Y:S05]  /*0ec0*/  @!P0 BRA `(.L_x_8) ;  /* 0xfffffffc00f08947 */ /* 0x000fea000383ffff */
[----:B------:R-:W-:Y:S01]  /*0ed0*/  ULDC.64 UR4, c[0x0][0x598] ;  /* 0x0001660000047ab9 */ /* 0x000fe20000000a00 */
[----:B------:R-:W-:Y:S01]  /*0ee0*/  ULDC.64 UR38, c[0x0][0x208] ;  /* 0x0000820000267ab9 */ /* 0x000fe20000000a00 */
[----:B------:R-:W-:-:S04]  /*0ef0*/  ISETP.NE.U32.AND P0, PT, RZ, UR4, PT ;  /* 0x00000004ff007c0c */ /* 0x000fc8000bf05070 */
[----:B------:R-:W-:-:S13]  /*0f00*/  ISETP.NE.AND.EX P0, PT, RZ, UR5, PT, P0 ;  /* 0x00000005ff007c0c */ /* 0x000fda000bf05300 */
[----:B------:R-:W-:Y:S05]  /*0f10*/  @!P0 BRA `(.L_x_11) ;  /* 0x00000000001c8947 */ /* 0x000fea0003800000 */
[----:B------:R-:W0:Y:S02]  /*0f20*/  LDC.64 R4, c[0x0][0x598] ;  /* 0x00016600ff047b82 */ /* 0x000e240000000a00 */
[----:B0-----:R-:W2:Y:S02]  /*0f30*/  LDG.E.64 R4, desc[UR38][R4.64] ;  /* 0x0000002604047981 */ /* 0x001ea4000c1e1b00 */
[----:B--2---:R-:W-:-:S04]  /*0f40*/  ISETP.NE.U32.AND P0, PT, R4, RZ, PT ;  /* 0x000000ff0400720c */ /* 0x004fc80003f05070 */
[----:B------:R-:W-:-:S13]  /*0f50*/  ISETP.NE.AND.EX P0, PT, R5, RZ, PT, P0 ;  /* 0x000000ff0500720c */ /* 0x000fda0003f05300 */
[----:B------:R-:W-:Y:S05]  /*0f60*/  @!P0 BRA `(.L_x_11) ;  /* 0x0000000000088947 */ /* 0x000fea0003800000 */
[----:B------:R0:W5:Y:S01]  /*0f70*/  LD.E R88, desc[UR38][R4.64] ;  /* 0x0000002604587980 */ /* 0x000162000c101900 */
[----:B------:R-:W-:Y:S05]  /*0f80*/  BRA `(.L_x_12) ;  /* 0x0000000000247947 */ /* 0x000fea0003800000 */
.L_x_11:
[----:B------:R-:W-:Y:S02]  /*0f90*/  ULDC.64 UR4, c[0x0][0x588] ;  /* 0x0001620000047ab9 */ /* 0x000fe40000000a00 */
[----:B------:R-:W-:-:S04]  /*0fa0*/  ISETP.NE.U32.AND P0, PT, RZ, UR4, PT ;  /* 0x00000004ff007c0c */ /* 0x000fc8000bf05070 */
[----:B------:R-:W-:-:S13]  /*0fb0*/  ISETP.NE.AND.EX P0, PT, RZ, UR5, PT, P0 ;  /* 0x00000005ff007c0c */ /* 0x000fda000bf05300 */
[----:B------:R-:W-:Y:S05]  /*0fc0*/  @!P0 BRA `(.L_x_13) ;  /* 0x00000000000c8947 */ /* 0x000fea0003800000 */
[----:B------:R-:W0:Y:S02]  /*0fd0*/  LDC.64 R88, c[0x0][0x588] ;  /* 0x00016200ff587b82 */ /* 0x000e240000000a00 */
[----:B0-----:R1:W5:Y:S01]  /*0fe0*/  LDG.E R88, desc[UR38][R88.64] ;  /* 0x0000002658587981 */ /* 0x001362000c1e1900 */
[----:B------:R-:W-:Y:S05]  /*0ff0*/  BRA `(.L_x_12) ;  /* 0x0000000000087947 */ /* 0x000fea0003800000 */
.L_x_13:
[----:B------:R-:W-:Y:S02]  /*1000*/  ULDC UR4, c[0x0][0x580] ;  /* 0x0001600000047ab9 */ /* 0x000fe40000000800 */
[----:B------:R-:W-:-:S07]  /*1010*/  IMAD.U32 R88, RZ, RZ, UR4 ;  /* 0x00000004ff587e24 */ /* 0x000fce000f8e00ff */
.L_x_12:
[----:B------:R-:W-:Y:S02]  /*1020*/  ULDC.64 UR4, c[0x0][0x5a0] ;  /* 0x0001680000047ab9 */ /* 0x000fe40000000a00 */
[----:B------:R-:W-:-:S04]  /*1030*/  ISETP.NE.U32.AND P0, PT, RZ, UR4, PT ;  /* 0x00000004ff007c0c */ /* 0x000fc8000bf05070 */
[----:B------:R-:W-:-:S13]  /*1040*/  ISETP.NE.AND.EX P0, PT, RZ, UR5, PT, P0 ;  /* 0x00000005ff007c0c */ /* 0x000fda000bf05300 */
[----:B------:R-:W-:Y:S05]  /*1050*/  @!P0 BRA `(.L_x_14) ;  /* 0x00000000001c8947 */ /* 0x000fea0003800000 */
[----:B0-----:R-:W0:Y:S02]  /*1060*/  LDC.64 R4, c[0x0][0x5a0] ;  /* 0x00016800ff047b82 */ /* 0x001e240000000a00 */
[----:B0-----:R-:W2:Y:S02]  /*1070*/  LDG.E.64 R4, desc[UR38][R4.64] ;  /* 0x0000002604047981 */ /* 0x001ea4000c1e1b00 */
[----:B--2---:R-:W-:-:S04]  /*1080*/  ISETP.NE.U32.AND P0, PT, R4, RZ, PT ;  /* 0x000000ff0400720c */ /* 0x004fc80003f05070 */
[----:B------:R-:W-:-:S13]  /*1090*/  ISETP.NE.AND.EX P0, PT, R5, RZ, PT, P0 ;  /* 0x000000ff0500720c */ /* 0x000fda0003f05300 */
[----:B------:R-:W-:Y:S05]  /*10a0*/  @!P0 BRA `(.L_x_14) ;  /* 0x0000000000088947 */ /* 0x000fea0003800000 */
[----:B-1----:R0:W5:Y:S01]  /*10b0*/  LD.E R89, desc[UR38][R4.64] ;  /* 0x0000002604597980 */ /* 0x002162000c101900 */
[----:B------:R-:W-:Y:S05]  /*10c0*/  BRA `(.L_x_15) ;  /* 0x0000000000247947 */ /* 0x000fea0003800000 */
.L_x_14:
[----:B------:R-:W-:Y:S02]  /*10d0*/  ULDC.64 UR4, c[0x0][0x590] ;  /* 0x0001640000047ab9 */ /* 0x000fe40000000a00 */
[----:B------:R-:W-:-:S04]  /*10e0*/  ISETP.NE.U32.AND P0, PT, RZ, UR4, PT ;  /* 0x00000004ff007c0c */ /* 0x000fc8000bf05070 */
[----:B------:R-:W-:-:S13]  /*10f0*/  ISETP.NE.AND.EX P0, PT, RZ, UR5, PT, P0 ;  /* 0x00000005ff007c0c */ /* 0x000fda000bf05300 */
[----:B------:R-:W-:Y:S05]  /*1100*/  @!P0 BRA `(.L_x_16) ;  /* 0x00000000000c8947 */ /* 0x000fea0003800000 */
[----:B0-----:R-:W1:Y:S02]  /*1110*/  LDC.64 R4, c[0x0][0x590] ;  /* 0x00016400ff047b82 */ /* 0x001e640000000a00 */
[----:B-1----:R1:W5:Y:S01]  /*1120*/  LDG.E R89, desc[UR38][R4.64] ;  /* 0x0000002604597981 */ /* 0x002362000c1e1900 */
[----:B------:R-:W-:Y:S05]  /*1130*/  BRA `(.L_x_15) ;  /* 0x0000000000087947 */ /* 0x000fea0003800000 */
.L_x_16:
[----:B------:R-:W-:Y:S02]  /*1140*/  ULDC UR4, c[0x0][0x584] ;  /* 0x0001610000047ab9 */ /* 0x000fe40000000800 */
[----:B-1----:R-:W-:-:S07]  /*1150*/  IMAD.U32 R89, RZ, RZ, UR4 ;  /* 0x00000004ff597e24 */ /* 0x002fce000f8e00ff */
.L_x_15:
[----:B------:R-:W-:-:S13]  /*1160*/  LOP3.LUT P0, RZ, R0, 0xff, RZ, 0xc0, !PT ;  /* 0x000000ff00ff7812 */ /* 0x000fda000780c0ff */
[----:B------:R-:W-:Y:S05]  /*1170*/  @!P0 EXIT ;  /* 0x000000000000894d */ /* 0x000fea0003800000 */
[----:B------:R-:W2:Y:S01]  /*1180*/  LDC R92, c[0x0][0x658] ;  /* 0x00019600ff5c7b82 */ /* 0x000ea20000000800 */
[----:B------:R-:W-:Y:S01]  /*1190*/  ULDC.64 UR6, c[0x0][0x288] ;  /* 0x0000a20000067ab9 */ /* 0x000fe20000000a00 */
[----:B------:R-:W-:Y:S01]  /*11a0*/  LOP3.LUT R10, R10, 0x1, RZ, 0xc0, !PT ;  /* 0x000000010a0a7812 */ /* 0x000fe200078ec0ff */
[----:B------:R-:W-:Y:S01]  /*11b0*/  UIADD3 UR4, UR7, 0x3f, URZ ;  /* 0x0000003f07047890 */ /* 0x000fe2000fffe03f */
[----:B------:R-:W-:Y:S01]  /*11c0*/  SHF.R.U32.HI R0, RZ, 0x2, R94 ;  /* 0x00000002ff007819 */ /* 0x000fe2000001165e */
[----:B01----:R-:W-:Y:S01]  /*11d0*/  IMAD.MOV.U32 R5, RZ, RZ, -0x1 ;  /* 0xffffffffff057424 */ /* 0x003fe200078e00ff */
[----:B------:R-:W-:Y:S01]  /*11e0*/  SHF.R.U32.HI R11, RZ, 0x1, R11 ;  /* 0x00000001ff0b7819 */ /* 0x000fe2000001160b */
[----:B------:R-:W-:Y:S01]  /*11f0*/  USHF.R.S32.HI UR5, URZ, 0x1f, UR4 ;  /* 0x0000001f3f057899 */ /* 0x000fe20008011404 */
[----:B------:R-:W0:Y:S01]  /*1200*/  LDC.64 R90, c[0x0][0x5c8] ;  /* 0x00017200ff5a7b82 */ /* 0x000e220000000a00 */
[----:B------:R-:W-:Y:S01]  /*1210*/  IMAD.SHL.U32 R3, R10, 0x40, RZ ;  /* 0x000000400a037824 */ /* 0x000fe200078e00ff */
[----:B------:R-:W-:Y:S01]  /*1220*/  LOP3.LUT R0, R0, 0x7, RZ, 0xc0, !PT ;  /* 0x0000000700007812 */ /* 0x000fe200078ec0ff */
[----:B------:R-:W-:Y:S01]  /*1230*/  ULEA.HI UR5, UR5, UR4, URZ, 0x6 ;  /* 0x0000000405057291 */ /* 0x000fe2000f8f303f */
[----:B------:R-:W-:Y:S01]  /*1240*/  LOP3.LUT R11, R11, 0x30, RZ, 0xc0, !PT ;  /* 0x000000300b0b7812 */ /* 0x000fe200078ec0ff */
[----:B------:R-:W-:Y:S01]  /*1250*/  IMAD.MOV.U32 R7, RZ, RZ, 0x1 ;  /* 0x00000001ff077424 */ /* 0x000fe200078e00ff */
[--C-:B------:R-:W-:Y:S01]  /*1260*/  LOP3.LUT R22, R3, 0x40, R0.reuse, 0xe2, !PT ;  /* 0x0000004003167812 */ /* 0x100fe200078ee200 */
[----:B------:R-:W-:Y:S01]  /*1270*/  USHF.R.S32.HI UR43, URZ, 0x6, UR5 ;  /* 0x000000063f2b7899 */ /* 0x000fe20008011405 */
[----:B------:R-:W1:Y:S01]  /*1280*/  LDC R96, c[0x0][0x600] ;  /* 0x00018000ff607b82 */ /* 0x000e620000000800 */
[-C--:B------:R-:W-:Y:S01]  /*1290*/  IADD3 R3, RZ, -R11.reuse, -R0 ;  /* 0x8000000bff037210 */ /* 0x080fe20007ffe800 */
[----:B------:R-:W-:Y:S01]  /*12a0*/  IMAD.U32 R4, RZ, RZ, UR6 ;  /* 0x00000006ff047e24 */ /* 0x000fe2000f8e00ff */
[C---:B------:R-:W-:Y:S01]  /*12b0*/  LOP3.LUT R93, R94.reuse, 0x3, RZ, 0xc0, !PT ;  /* 0x000000035e5d7812 */ /* 0x040fe200078ec0ff */
[----:B------:R-:W-:Y:S01]  /*12c0*/  UISETP.LT.AND UP0, UPT, UR43, 0x1, UPT ;  /* 0x000000012b00788c */ /* 0x000fe2000bf01270 */
[----:B------:R-:W-:Y:S01]  /*12d0*/  LOP3.LUT R95, R94, 0x80, RZ, 0xc0, !PT ;  /* 0x000000805e5f7812 */ /* 0x000fe200078ec0ff */
[----:B------:R-:W-:Y:S01]  /*12e0*/  IMAD R3, R10, -0x40, R3 ;  /* 0xffffffc00a037824 */ /* 0x000fe200078e0203 */
[----:B------:R-:W-:Y:S01]  /*12f0*/  ULDC UR4, c[0x0][0x284] ;  /* 0x0000a10000047ab9 */ /* 0x000fe20000000800 */
[-C--:B--2---:R-:W-:Y:S01]  /*1300*/  SHF.L.U32 R5, R5, R92.reuse, RZ ;  /* 0x0000005c05057219 */ /* 0x084fe200000006ff */
[----:B------:R-:W-:Y:S01]  /*1310*/  USEL UR44, UR43, 0x1, UP0 ;  /* 0x000000012b2c7887 */ /* 0x000fe20008000000 */
[----:B------:R-:W-:Y:S01]  /*1320*/  IMAD R93, R93, -0x2, R4 ;  /* 0xfffffffe5d5d7824 */ /* 0x000fe200078e0204 */
[----:B------:R-:W-:Y:S01]  /*1330*/  LOP3.LUT R22, R22, R11, RZ, 0xfc, !PT ;  /* 0x0000000b16167212 */ /* 0x000fe200078efcff */
[----:B------:R-:W-:Y:S01]  /*1340*/  IMAD.SHL.U32 R94, R94, 0x2, RZ ;  /* 0x000000025e5e7824 */ /* 0x000fe200078e00ff */
[----:B------:R-:W-:Y:S01]  /*1350*/  SHF.L.U32 R92, R7, R92, RZ ;  /* 0x0000005c075c7219 */ /* 0x000fe200000006ff */
[----:B------:R-:W-:Y:S01]  /*1360*/  VIADD R98, R3, UR4 ;  /* 0x0000000403627c36 */ /* 0x000fe20008000000 */
[----:B------:R-:W-:Y:S01]  /*1370*/  LOP3.LUT R103, R18, 0x1, RZ, 0xfc, !PT ;  /* 0x0000000112677812 */ /* 0x000fe200078efcff */
[----:B------:R-:W-:Y:S01]  /*1380*/  IMAD.MOV.U32 R23, RZ, RZ, RZ ;  /* 0x000000ffff177224 */ /* 0x000fe200078e00ff */
[C---:B0-----:R-:W-:Y:S01]  /*1390*/  SHF.L.U64.HI R91, R90.reuse, 0x3, R91 ;  /* 0x000000035a5b7819 */ /* 0x041fe2000001025b */
[----:B------:R-:W-:Y:S01]  /*13a0*/  IMAD.SHL.U32 R90, R90, 0x8, RZ ;  /* 0x000000085a5a7824 */ /* 0x000fe200078e00ff */
[----:B------:R-:W-:Y:S01]  /*13b0*/  SHF.R.U32.HI R95, RZ, 0x7, R95 ;  /* 0x00000007ff5f7819 */ /* 0x000fe2000001165f */
[----:B------:R-:W-:Y:S01]  /*13c0*/  UIADD3 UR44, UR43, -UR44, URZ ;  /* 0x8000002c2b2c7290 */ /* 0x000fe2000fffe03f */
[----:B------:R-:W-:Y:S01]  /*13d0*/  LOP3.LUT R97, RZ, R5, RZ, 0x33, !PT ;  /* 0x00000005ff617212 */ /* 0x000fe200078e33ff */
[----:B------:R-:W-:Y:S01]  /*13e0*/  UMOV UR40, URZ ;  /* 0x0000003f00287c82 */ /* 0x000fe20008000000 */
[----:B------:R-:W-:Y:S01]  /*13f0*/  UMOV UR41, URZ ;  /* 0x0000003f00297c82 */ /* 0x000fe20008000000 */
[----:B-1----:R-:W-:-:S08]  /*1400*/  VIADD R96, R96, 0xffffffff ;  /* 0xffffffff60607836 */ /* 0x002fd00000000000 */
.L_x_162:
[----:B0-----:R-:W0:Y:S01]  /*1410*/  SHFL.IDX PT, R0, R95, RZ, 0x1f ;  /* 0x00001fff5f007589 */ /* 0x001e2200000e0000 */
[----:B-1----:R-:W1:Y:S01]  /*1420*/  S2UR UR7, SR_CgaCtaId ;  /* 0x00000000000779c3 */ /* 0x002e620000008800 */
[----:B------:R-:W-:Y:S01]  /*1430*/  UMOV UR6, 0x400 ;  /* 0x0000040000067882 */ /* 0x000fe20000000000 */
[----:B0-----:R-:W-:Y:S01]  /*1440*/  R2UR UR4, R0 ;  /* 0x00000000000472ca */ /* 0x001fe200000e0000 */
[----:B-1----:R-:W-:-:S12]  /*1450*/  ULEA UR6, UR7, UR6, 0x18 ;  /* 0x0000000607067291 */ /* 0x002fd8000f8ec03f */
[----:B------:R-:W-:-:S04]  /*1460*/  ULEA.HI UR5, UR4, UR4, URZ, 0x1 ;  /* 0x0000000404057291 */ /* 0x000fc8000f8f083f */
[----:B------:R-:W-:-:S04]  /*1470*/  ULOP3.LUT UR5, UR5, 0x7fffe, URZ, 0xc0, !UPT ;  /* 0x0007fffe05057892 */ /* 0x000fc8000f8ec03f */
[----:B------:R-:W-:-:S03]  /*1480*/  UIADD3 UR5, UR4, -UR5, URZ ;  /* 0x8000000504057290 */ /* 0x000fc6000fffe03f */
[----:B------:R-:W-:Y:S01]  /*1490*/  ULDC UR4, c[0x0][0x28c] ;  /* 0x0000a30000047ab9 */ /* 0x000fe20000000800 */
[----:B------:R-:W-:Y:S01]  /*14a0*/  ULEA UR5, UR5, UR6, 0xd ;  /* 0x0000000605057291 */ /* 0x000fe2000f8e683f */
[----:B------:R-:W-:-:S03]  /*14b0*/  ISETP.LT.AND P0, PT, RZ, UR4, PT ;  /* 0x00000004ff007c0c */ /* 0x000fc6000bf01270 */
[----:B------:R-:W-:-:S04]  /*14c0*/  UIADD3 UR5, UR5, 0x100, URZ ;  /* 0x0000010005057890 */ /* 0x000fc8000fffe03f */
[----:B------:R-:W-:-:S04]  /*14d0*/  USHF.R.U32.HI UR5, URZ, 0x4, UR5 ;  /* 0x000000043f057899 */ /* 0x000fc80008011605 */
[----:B------:R-:W-:Y:S02]  /*14e0*/  ULOP3.LUT UR45, UR5, 0x3fff, URZ, 0xc0, !UPT ;  /* 0x00003fff052d7892 */ /* 0x000fe4000f8ec03f */
[----:B--2345:R-:W-:Y:S10]  /*14f0*/  @P0 BRA `(.L_x_17) ;  /* 0x0000000000400947 */ /* 0x03cff40003800000 */
[----:B------:R-:W-:Y:S01]  /*1500*/  MOV R0, 0x0 ;  /* 0x0000000000007802 */ /* 0x000fe20000000f00 */
[----:B------:R-:W-:Y:S01]  /*1510*/  ULDC.64 UR4, c[0x4][0x68] ;  /* 0x01001a0000047ab9 */ /* 0x000fe20000000a00 */
[----:B------:R-:W-:Y:S01]  /*1520*/  ULDC.64 UR6, c[0x4][0x8] ;  /* 0x0100020000067ab9 */ /* 0x000fe20000000a00 */
[----:B------:R-:W-:Y:S01]  /*1530*/  IMAD.U32 R4, RZ, RZ, UR4 ;  /* 0x00000004ff047e24 */ /* 0x000fe2000f8e00ff */
[----:B------:R0:W1:Y:S01]  /*1540*/  LDC.64 R14, c[0x4][R0] ;  /* 0x01000000000e7b82 */ /* 0x0000620000000a00 */
[----:B------:R-:W-:Y:S01]  /*1550*/  IMAD.U32 R5, RZ, RZ, UR5 ;  /* 0x00000005ff057e24 */ /* 0x000fe2000f8e00ff */
[----:B------:R-:W-:Y:S01]  /*1560*/  ULDC.64 UR4, c[0x4][0x70] ;  /* 0x01001c0000047ab9 */ /* 0x000fe20000000a00 */
[----:B------:R-:W-:Y:S02]  /*1570*/  IMAD.U32 R10, RZ, RZ, UR6 ;  /* 0x00000006ff0a7e24 */ /* 0x000fe4000f8e00ff */
[----:B------:R-:W-:Y:S02]  /*1580*/  IMAD.U32 R6, RZ, RZ, UR4 ;  /* 0x00000004ff067e24 */ /* 0x000fe4000f8e00ff */
[----:B------:R-:W-:-:S02]  /*1590*/  IMAD.U32 R7, RZ, RZ, UR5 ;  /* 0x00000005ff077e24 */ /* 0x000fc4000f8e00ff */
[----:B------:R-:W-:Y:S02]  /*15a0*/  IMAD.U32 R11, RZ, RZ, UR7 ;  /* 0x00000007ff0b7e24 */ /* 0x000fe4000f8e00ff */
[----:B------:R-:W-:Y:S02]  /*15b0*/  IMAD.MOV.U32 R8, RZ, RZ, 0x1e1 ;  /* 0x000001e1ff087424 */ /* 0x000fe400078e00ff */
[----:B------:R-:W-:Y:S02]  /*15c0*/  IMAD.MOV.U32 R12, RZ, RZ, 0x1 ;  /* 0x00000001ff0c7424 */ /* 0x000fe400078e00ff */
[----:B0-----:R-:W-:-:S07]  /*15d0*/  IMAD.MOV.U32 R13, RZ, RZ, RZ ;  /* 0x000000ffff0d7224 */ /* 0x001fce00078e00ff */
[----:B------:R-:W-:-:S07]  /*15e0*/  LEPC R20, `(.L_x_17) ;  /* 0x000000001014794e */ /* 0x000fce0000000000 */
[----:B-1---5:R-:W-:Y:S05]  /*15f0*/  CALL.ABS.NOINC R14 ;  /* 0x000000000e007343 */ /* 0x022fea0003c00000 */
.L_x_17:
[----:B------:R-:W-:-:S13]  /*1600*/  ISETP.NE.AND P0, PT, R103, 0x3, PT ;  /* 0x000000036700780c */ /* 0x000fda0003f05270 */
[----:B------:R-:W-:Y:S05]  /*1610*/  @!P0 BRA `(.L_x_18) ;  /* 0x0000000000048947 */ /* 0x000fea0003800000 */
[----:B------:R-:W-:Y:S01]  /*1620*/  BPT.TRAP 0x1 ;  /* 0x000000040000795c */ /* 0x000fe20000300000 */
.L_x_18:
[----:B------:R-:W0:Y:S01]  /*1630*/  S2UR UR5, SR_CgaCtaId ;  /* 0x00000000000579c3 */ /* 0x000e220000008800 */
[----:B------:R-:W-:Y:S01]  /*1640*/  UMOV UR4, 0x400 ;  /* 0x0000040000047882 */ /* 0x000fe20000000000 */
[----:B------:R-:W-:Y:S02]  /*1650*/  IMAD.U32 R0, RZ, RZ, UR40 ;  /* 0x00000028ff007e24 */ /* 0x000fe4000f8e00ff */
[----:B------:R-:W-:-:S03]  /*1660*/  IMAD.U32 R3, RZ, RZ, UR41 ;  /* 0x00000029ff037e24 */ /* 0x000fc6000f8e00ff */
[----:B------:R-:W-:Y:S01]  /*1670*/  SHF.L.U32 R0, R0, 0x1f, RZ ;  /* 0x0000001f00007819 */ /* 0x000fe200000006ff */
[----:B0-----:R-:W-:-:S06]  /*1680*/  ULEA UR4, UR5, UR4, 0x18 ;  /* 0x0000000405047291 */ /* 0x001fcc000f8ec03f */
[----:B------:R-:W-:-:S04]  /*1690*/  IMAD.U32 R6, RZ, RZ, UR4 ;  /* 0x00000004ff067e24 */ /* 0x000fc8000f8e00ff */
[----:B------:R-:W-:-:S04]  /*16a0*/  IMAD R3, R3, 0x8, R6 ;  /* 0x0000000803037824 */ /* 0x000fc800078e0206 */
[----:B------:R0:W1:Y:S01]  /*16b0*/  SYNCS.PHASECHK.TRANS64.TRYWAIT P1, [R3+URZ], R0 ;  /* 0x00000000030075a7 */ /* 0x000062000802017f */
[----:B------:R-:W-:Y:S05]  /*16c0*/  @!P0 BRA `(.L_x_19) ;  /* 0x0000000000048947 */ /* 0x000fea0003800000 */
[----:B------:R-:W-:Y:S01]  /*16d0*/  BPT.TRAP 0x1 ;  /* 0x000000040000795c */ /* 0x000fe20000300000 */
.L_x_19:
[----:B------:R-:W-:-:S05]  /*16e0*/  IMAD.U32 R4, RZ, RZ, UR44 ;  /* 0x0000002cff047e24 */ /* 0x000fca000f8e00ff */
[----:B------:R-:W-:Y:S01]  /*16f0*/  ISETP.GE.AND P2, PT, R4, 0x1, PT ;  /* 0x000000010400780c */ /* 0x000fe20003f46270 */
[----:B-1----:R-:W-:-:S12]  /*1700*/  @P1 BRA `(.L_x_20) ;  /* 0x0000000000081947 */ /* 0x002fd80003800000 */
[----:B------:R-:W1:Y:S02]  /*1710*/  SYNCS.PHASECHK.TRANS64.TRYWAIT P1, [R3+URZ], R0 ;  /* 0x00000000030075a7 */ /* 0x000e64000802017f */
[----:B-1----:R-:W-:Y:S05]  /*1720*/  @!P1 BRA `(.L_x_21) ;  /* 0x0000006400789947 */ /* 0x002fea0003800000 */
.L_x_20:
[----:B------:R-:W-:Y:S05]  /*1730*/  WARPSYNC.ALL ;  /* 0x0000000000007948 */ /* 0x000fea0003800000 */
[----:B------:R-:W-:Y:S01]  /*1740*/  R2UR UR4, R6 ;  /* 0x00000000060472ca */ /* 0x000fe200000e0000 */
[----:B------:R-:W-:Y:S01]  /*1750*/  ULEA UR5, UR41, UR45, 0xa ;  /* 0x0000002d29057291 */ /* 0x000fe2000f8e503f */
[----:B------:R-:W-:Y:S01]  /*1760*/  WARPGROUP.ARRIVE ;  /* 0x00000000000079c5 */ /* 0x000fe20000000000 */
[----:B------:R-:W-:Y:S01]  /*1770*/  UMOV UR9, 0x40000040 ;  /* 0x4000004000097882 */ /* 0x000fe20000000000 */
[----:B------:R-:W-:-:S04]  /*1780*/  UMOV UR11, 0x40000040 ;  /* 0x40000040000b7882 */ /* 0x000fc80000000000 */
[----:B------:R-:W-:-:S05]  /*1790*/  UMOV UR8, UR5 ;  /* 0x0000000500087c82 */ /* 0x000fca0008000000 */
[----:B------:R-:W-:-:S04]  /*17a0*/  UIADD3 UR4, UR4, 0x10100, URZ ;  /* 0x0001010004047890 */ /* 0x000fc8000fffe03f */
[----:B------:R-:W-:-:S04]  /*17b0*/  USHF.R.U32.HI UR4, URZ, 0x4, UR4 ;  /* 0x000000043f047899 */ /* 0x000fc80008011604 */
[----:B------:R-:W-:-:S04]  /*17c0*/  ULOP3.LUT UR4, UR4, 0x3fff, URZ, 0xc0, !UPT ;  /* 0x00003fff04047892 */ /* 0x000fc8000f8ec03f */
[----:B------:R-:W-:-:S04]  /*17d0*/  ULOP3.LUT UR4, UR4, 0x10000, URZ, 0xfc, !UPT ;  /* 0x0001000004047892 */ /* 0x000fc8000f8efc3f */
[----:B------:R-:W-:-:S07]  /*17e0*/  ULEA UR6, UR41, UR4, 0xa ;  /* 0x0000000429067291 */ /* 0x000fce000f8e503f */
[----:B------:R-:W-:Y:S02]  /*17f0*/  UMOV UR10, UR6 ;  /* 0x00000006000a7c82 */ /* 0x000fe40008000000 */
[----:B------:R-:W-:Y:S01]  /*1800*/  HGMMA.64x128x16.F32 R24, gdesc[UR8].tnspA, RZ, !UPT, gsb0 ;  /* 0x21e00000081879f0 */ /* 0x000fe2000c0008ff */
[----:B------:R-:W-:Y:S02]  /*1810*/  UIADD3 UR8, UR5, 0x80, URZ ;  /* 0x0000008005087890 */ /* 0x000fe4000fffe03f */
[----:B------:R-:W-:Y:S01]  /*1820*/  UIADD3 UR10, UR6, 0x2, URZ ;  /* 0x00000002060a7890 */ /* 0x000fe2000fffe03f */
[----:B------:R-:W-:Y:S01]  /*1830*/  UMOV UR9, 0x40000040 ;  /* 0x4000004000097882 */ /* 0x000fe20000000000 */
[----:B------:R-:W-:Y:S01]  /*1840*/  UMOV UR11, 0x40000040 ;  /* 0x40000040000b7882 */ /* 0x000fe20000000000 */
[----:B------:R-:W-:Y:S02]  /*1850*/  WARPGROUP.DEPBAR.LE gsb0, 0x0 ;  /* 0x00008000000079c5 */ /* 0x000fe40000010000 */
[----:B------:R-:W-:-:S06]  /*1860*/  WARPGROUP.ARRIVE ;  /* 0x00000000000079c5 */ /* 0x000fcc0000000000 */
[----:B------:R-:W-:Y:S01]  /*1870*/  HGMMA.64x128x16.F32 R24, gdesc[UR8].tnspA, R24, gsb0 ;  /* 0x21e00000081879f0 */ /* 0x000fe20008000818 */
        /* <DEDUP_REMOVED lines=13> */
[----:B------:R-:W-:Y:S03]  /*1950*/  HGMMA.64x128x16.F32 R24, gdesc[UR8].tnspA, R24, gsb0 ;  /* 0x21e00000081879f0 */ /* 0x000fe60008000818 */
[----:B------:R-:W-:Y:S02]  /*1960*/  WARPGROUP.DEPBAR.LE gsb0, 0x0 ;  /* 0x00008000000079c5 */ /* 0x000fe40000010000 */
[----:B------:R-:W-:Y:S05]  /*1970*/  @!P2 BRA `(.L_x_22) ;  /* 0x000000040028a947 */ /* 0x000fea0003800000 */
[----:B------:R-:W-:Y:S01]  /*1980*/  UIADD3 UR5, UR41, 0x1, URZ ;  /* 0x0000000129057890 */ /* 0x000fe2000fffe03f */
[----:B01----:R-:W-:Y:S02]  /*1990*/  IMAD.U32 R0, RZ, RZ, UR44 ;  /* 0x0000002cff007e24 */ /* 0x003fe4000f8e00ff */
[----:B------:R-:W-:Y:S01]  /*19a0*/  IMAD.U32 R3, RZ, RZ, UR41 ;  /* 0x00000029ff037e24 */ /* 0x000fe2000f8e00ff */
[----:B------:R-:W-:-:S04]  /*19b0*/  UISETP.NE.AND UP0, UPT, UR5, 0x4, UPT ;  /* 0x000000040500788c */ /* 0x000fc8000bf05270 */
[----:B------:R-:W-:Y:S02]  /*19c0*/  USEL UR6, URZ, 0x1, UP0 ;  /* 0x000000013f067887 */ /* 0x000fe40008000000 */
[----:B------:R-:W-:Y:S02]  /*19d0*/  USEL UR5, UR5, URZ, UP0 ;  /* 0x0000003f05057287 */ /* 0x000fe40008000000 */
[----:B------:R-:W-:-:S06]  /*19e0*/  ULOP3.LUT UR6, UR40, UR6, URZ, 0x3c, !UPT ;  /* 0x0000000628067292 */ /* 0x000fcc000f8e3c3f */
[----:B------:R-:W-:-:S07]  /*19f0*/  IMAD.U32 R7, RZ, RZ, UR6 ;  /* 0x00000006ff077e24 */ /* 0x000fce000f8e00ff */
.L_x_29:
[----:B------:R-:W-:Y:S05]  /*1a00*/  @!P0 BRA `(.L_x_23) ;  /* 0x0000000000048947 */ /* 0x000fea0003800000 */
[----:B------:R-:W-:Y:S01]  /*1a10*/  BPT.TRAP 0x1 ;  /* 0x000000040000795c */ /* 0x000fe20000300000 */
.L_x_23:
[----:B------:R-:W0:Y:S01]  /*1a20*/  S2UR UR7, SR_CgaCtaId ;  /* 0x00000000000779c3 */ /* 0x000e220000008800 */
[----:B------:R-:W-:Y:S01]  /*1a30*/  UMOV UR6, 0x400 ;  /* 0x0000040000067882 */ /* 0x000fe20000000000 */
[----:B------:R-:W-:Y:S01]  /*1a40*/  IMAD.U32 R5, RZ, RZ, UR5 ;  /* 0x00000005ff057e24 */ /* 0x000fe2000f8e00ff */
[----:B------:R-:W-:Y:S01]  /*1a50*/  SHF.L.U32 R4, R7, 0x1f, RZ ;  /* 0x0000001f07047819 */ /* 0x000fe200000006ff */
[----:B0-----:R-:W-:-:S06]  /*1a60*/  ULEA UR6, UR7, UR6, 0x18 ;  /* 0x0000000607067291 */ /* 0x001fcc000f8ec03f */
[----:B------:R-:W-:-:S04]  /*1a70*/  IMAD.U32 R6, RZ, RZ, UR6 ;  /* 0x00000006ff067e24 */ /* 0x000fc8000f8e00ff */
[----:B------:R-:W-:-:S04]  /*1a80*/  IMAD R5, R5, 0x8, R6 ;  /* 0x0000000805057824 */ /* 0x000fc800078e0206 */
[----:B------:R0:W1:Y:S01]  /*1a90*/  SYNCS.PHASECHK.TRANS64.TRYWAIT P1, [R5+URZ], R4 ;  /* 0x00000004050075a7 */ /* 0x000062000802017f */
[----:B------:R-:W-:Y:S05]  /*1aa0*/  @!P0 BRA `(.L_x_24) ;  /* 0x0000000000048947 */ /* 0x000fea0003800000 */
[----:B------:R-:W-:Y:S01]  /*1ab0*/  BPT.TRAP 0x1 ;  /* 0x000000040000795c */ /* 0x000fe20000300000 */
.L_x_24:
[----:B-1----:R-:W-:Y:S05]  /*1ac0*/  @P1 BRA `(.L_x_25) ;  /* 0x0000000000081947 */ /* 0x002fea0003800000 */
[----:B------:R-:W1:Y:S02]  /*1ad0*/  SYNCS.PHASECHK.TRANS64.TRYWAIT P1, [R5+URZ], R4 ;  /* 0x00000004050075a7 */ /* 0x000e64000802017f */
[----:B-1----:R-:W-:Y:S05]  /*1ae0*/  @!P1 BRA `(.L_x_26) ;  /* 0x00000060009c9947 */ /* 0x002fea0003800000 */
.L_x_25:
[----:B------:R-:W-:Y:S01]  /*1af0*/  ULEA UR6, UR5, UR45, 0xa ;  /* 0x0000002d05067291 */ /* 0x000fe2000f8e503f */
[----:B------:R-:W-:Y:S01]  /*1b00*/  WARPGROUP.ARRIVE ;  /* 0x00000000000079c5 */ /* 0x000fe20000000000 */
[----:B------:R-:W-:Y:S01]  /*1b10*/  ULEA UR7, UR5, UR4, 0xa ;  /* 0x0000000405077291 */ /* 0x000fe2000f8e503f */
[----:B------:R-:W-:Y:S01]  /*1b20*/  UMOV UR9, 0x40000040 ;  /* 0x4000004000097882 */ /* 0x000fe20000000000 */
[----:B------:R-:W-:-:S03]  /*1b30*/  UMOV UR11, 0x40000040 ;  /* 0x40000040000b7882 */ /* 0x000fc60000000000 */
[----:B------:R-:W-:Y:S02]  /*1b40*/  UMOV UR8, UR6 ;  /* 0x0000000600087c82 */ /* 0x000fe40008000000 */
[----:B------:R-:W-:Y:S02]  /*1b50*/  UMOV UR10, UR7 ;  /* 0x00000007000a7c82 */ /* 0x000fe40008000000 */
[----:B------:R-:W-:Y:S01]  /*1b60*/  HGMMA.64x128x16.F32 R24, gdesc[UR8].tnspA, R24, gsb0 ;  /* 0x21e00000081879f0 */ /* 0x000fe20008000818 */
[----:B------:R-:W-:Y:S02]  /*1b70*/  UIADD3 UR8, UR6, 0x80, URZ ;  /* 0x0000008006087890 */ /* 0x000fe4000fffe03f */
[----:B------:R-:W-:Y:S01]  /*1b80*/  UIADD3 UR10, UR7, 0x2, URZ ;  /* 0x00000002070a7890 */ /* 0x000fe2000fffe03f */
[----:B------:R-:W-:Y:S01]  /*1b90*/  UMOV UR9, 0x40000040 ;  /* 0x4000004000097882 */ /* 0x000fe20000000000 */
[----:B------:R-:W-:Y:S01]  /*1ba0*/  UMOV UR11, 0x40000040 ;  /* 0x40000040000b7882 */ /* 0x000fe20000000000 */
[----:B------:R-:W-:-:S02]  /*1bb0*/  WARPGROUP.DEPBAR.LE gsb0, 0x0 ;  /* 0x00008000000079c5 */ /* 0x000fc40000010000 */
        /* <DEDUP_REMOVED lines=18> */
[----:B------:R-:W-:Y:S01]  /*1ce0*/  BPT.TRAP 0x1 ;  /* 0x000000040000795c */ /* 0x000fe20000300000 */
.L_x_27:
[----:B------:R-:W-:-:S13]  /*1cf0*/  ISETP.NE.AND P1, PT, R102, RZ, PT ;  /* 0x000000ff6600720c */ /* 0x000fda0003f25270 */
[----:B01----:R-:W-:-:S04]  /*1d00*/  @P1 IMAD R4, R3, 0x8, R6 ;  /* 0x0000000803041824 */ /* 0x003fc800078e0206 */
[----:B------:R-:W-:-:S05]  /*1d10*/  @P1 VIADD R4, R4, 0x20 ;  /* 0x0000002004041836 */ /* 0x000fca0000000000 */
[----:B------:R-:W-:-:S04]  /*1d20*/  @P1 PRMT R4, R19, 0x654, R4 ;  /* 0x0000065413041816 */ /* 0x000fc80000000004 */
[----:B------:R0:W-:Y:S01]  /*1d30*/  @P1 SYNCS.ARRIVE.TRANS64.RED.A1T0 RZ, [R4+URZ], RZ ;  /* 0x000000ff04ff19a7 */ /* 0x0001e2000810043f */
[----:B------:R-:W-:-:S13]  /*1d40*/  ISETP.GT.U32.AND P1, PT, R18, 0x1, PT ;  /* 0x000000011200780c */ /* 0x000fda0003f24070 */
[----:B0-----:R-:W-:Y:S05]  /*1d50*/  @P1 BRA `(.L_x_28) ;  /* 0x0000000000041947 */ /* 0x001fea0003800000 */
[----:B------:R-:W-:Y:S01]  /*1d60*/  BPT.TRAP 0x1 ;  /* 0x000000040000795c */ /* 0x000fe20000300000 */
.L_x_28:
[----:B------:R-:W-:Y:S01]  /*1d70*/  UIADD3 UR5, UR5, 0x1, URZ ;  /* 0x0000000105057890 */ /* 0x000fe2000fffe03f */
[C---:B------:R-:W-:Y:S01]  /*1d80*/  ISETP.GT.AND P2, PT, R0.reuse, 0x1, PT ;  /* 0x000000010000780c */ /* 0x040fe20003f44270 */
[----:B------:R-:W-:Y:S02]  /*1d90*/  VIADD R3, R3, 0x1 ;  /* 0x0000000103037836 */ /* 0x000fe40000000000 */
[----:B------:R-:W-:Y:S01]  /*1da0*/  UISETP.NE.AND UP0, UPT, UR5, 0x4, UPT ;  /* 0x000000040500788c */ /* 0x000fe2000bf05270 */
[----:B------:R-:W-:Y:S02]  /*1db0*/  VIADD R0, R0, 0xffffffff ;  /* 0xffffffff00007836 */ /* 0x000fe40000000000 */
[C---:B------:R-:W-:Y:S01]  /*1dc0*/  ISETP.NE.AND P1, PT, R3.reuse, 0x4, PT ;  /* 0x000000040300780c */ /* 0x040fe20003f25270 */
[----:B------:R-:W-:Y:S02]  /*1dd0*/  USEL UR6, URZ, 0x1, UP0 ;  /* 0x000000013f067887 */ /* 0x000fe40008000000 */
[----:B------:R-:W-:Y:S01]  /*1de0*/  USEL UR5, UR5, URZ, UP0 ;  /* 0x0000003f05057287 */ /* 0x000fe20008000000 */
[----:B------:R-:W-:-:S03]  /*1df0*/  SEL R3, R3, RZ, P1 ;  /* 0x000000ff03037207 */ /* 0x000fc60000800000 */
[----:B------:R-:W-:Y:S01]  /*1e00*/  LOP3.LUT R7, R7, UR6, RZ, 0x3c, !PT ;  /* 0x0000000607077c12 */ /* 0x000fe2000f8e3cff */
[----:B------:R-:W-:Y:S07]  /*1e10*/  @P2 BRA `(.L_x_29) ;  /* 0xfffffff800f82947 */ /* 0x000fee000383ffff */
.L_x_22:
[----:B01----:R-:W0:Y:S02]  /*1e20*/  LDC R0, c[0x0][0x28c] ;  /* 0x0000a300ff007b82 */ /* 0x003e240000000800 */
[----:B0-----:R-:W-:-:S13]  /*1e30*/  ISETP.GE.AND P1, PT, R0, 0x1, PT ;  /* 0x000000010000780c */ /* 0x001fda0003f26270 */
[----:B------:R-:W-:Y:S05]  /*1e40*/  @!P1 BRA `(.L_x_30) ;  /* 0x0000000000389947 */ /* 0x000fea0003800000 */
[----:B------:R-:W-:Y:S05]  /*1e50*/  @!P0 BRA `(.L_x_31) ;  /* 0x0000000000048947 */ /* 0x000fea0003800000 */
[----:B------:R-:W-:Y:S01]  /*1e60*/  BPT.TRAP 0x1 ;  /* 0x000000040000795c */ /* 0x000fe20000300000 */
.L_x_31:
[----:B------:R-:W-:-:S13]  /*1e70*/  ISETP.NE.AND P0, PT, R102, RZ, PT ;  /* 0x000000ff6600720c */ /* 0x000fda0003f05270 */
[----:B------:R-:W-:-:S05]  /*1e80*/  VOTEU.ANY UP0, P0 ;  /* 0x00000000003f7886 */ /* 0x000fca0000000100 */
[----:B------:R-:W-:-:S06]  /*1e90*/  @UP0 UIADD3 UR4, UR44, UR41, URZ ;  /* 0x000000292c040290 */ /* 0x000fcc000fffe03f */
[----:B------:R-:W-:-:S04]  /*1ea0*/  IMAD.U32 R0, RZ, RZ, UR4 ;  /* 0x00000004ff007e24 */ /* 0x000fc8000f8e00ff */
[----:B------:R-:W-:-:S05]  /*1eb0*/  @P0 IMAD.SHL.U32 R0, R0, 0x8, RZ ;  /* 0x0000000800000824 */ /* 0x000fca00078e00ff */
[----:B------:R-:W-:-:S04]  /*1ec0*/  @P0 LOP3.LUT R0, R0, 0x18, RZ, 0xc0, !PT ;  /* 0x0000001800000812 */ /* 0x000fc800078ec0ff */
[----:B------:R-:W-:-:S04]  /*1ed0*/  @P0 IADD3 R0, R6, 0x20, R0 ;  /* 0x0000002006000810 */ /* 0x000fc80007ffe000 */
[----:B------:R-:W-:-:S04]  /*1ee0*/  @P0 PRMT R0, R19, 0x654, R0 ;  /* 0x0000065413000816 */ /* 0x000fc80000000000 */
[----:B------:R0:W-:Y:S01]  /*1ef0*/  @P0 SYNCS.ARRIVE.TRANS64.RED.A1T0 RZ, [R0+URZ], RZ ;  /* 0x000000ff00ff09a7 */ /* 0x0001e2000810043f */
[----:B------:R-:W-:-:S13]  /*1f00*/  ISETP.GT.U32.AND P0, PT, R18, 0x1, PT ;  /* 0x000000011200780c */ /* 0x000fda0003f04070 */
[----:B0-----:R-:W-:Y:S05]  /*1f10*/  @P0 BRA `(.L_x_30) ;  /* 0x0000000000040947 */ /* 0x001fea0003800000 */
[----:B------:R-:W-:Y:S01]  /*1f20*/  BPT.TRAP 0x1 ;  /* 0x000000040000795c */ /* 0x000fe20000300000 */
.L_x_30:
[----:B------:R-:W-:Y:S01]  /*1f30*/  IMAD.SHL.U32 R3, R100, 0x80, RZ ;  /* 0x0000008064037824 */ /* 0x000fe200078e00ff */
[----:B------:R-:W-:Y:S01]  /*1f40*/  ULDC UR6, c[0x0][0x288] ;  /* 0x0000a20000067ab9 */ /* 0x000fe20000000800 */
[----:B------:R-:W-:Y:S01]  /*1f50*/  SHF.R.S32.HI R15, RZ, 0x1f, R99 ;  /* 0x0000001fff0f7819 */ /* 0x000fe20000011463 */
[----:B------:R-:W-:Y:S01]  /*1f60*/  IMAD.SHL.U32 R7, R101, 0x80, RZ ;  /* 0x0000008065077824 */ /* 0x000fe200078e00ff */
[----:B------:R-:W-:Y:S01]  /*1f70*/  ULDC.64 UR4, c[0x0][0x5d0] ;  /* 0x0001740000047ab9 */ /* 0x000fe20000000a00 */
[----:B------:R-:W-:Y:S01]  /*1f80*/  LOP3.LUT R8, R3, 0x6, R94, 0xf8, !PT ;  /* 0x0000000603087812 */ /* 0x000fe200078ef85e */
[----:B------:R-:W-:Y:S01]  /*1f90*/  IMAD.WIDE R100, R101, 0x80, R22 ;  /* 0x0000008065647825 */ /* 0x000fe200078e0216 */
[----:B------:R-:W-:Y:S01]  /*1fa0*/  ISETP.GE.AND P0, PT, R3, UR6, PT ;  /* 0x0000000603007c0c */ /* 0x000fe2000bf06270 */
[----:B------:R-:W-:Y:S01]  /*1fb0*/  ULDC UR6, c[0x0][0x284] ;  /* 0x0000a10000067ab9 */ /* 0x000fe20000000800 */
[----:B------:R-:W-:Y:S01]  /*1fc0*/  SHF.R.S32.HI R9, RZ, 0x1f, R8 ;  /* 0x0000001fff097819 */ /* 0x000fe20000011408 */
[----:B------:R-:W-:Y:S01]  /*1fd0*/  IMAD R0, R15, UR4, RZ ;  /* 0x000000040f007c24 */ /* 0x000fe2000f8e02ff */
[----:B------:R-:W-:-:S03]  /*1fe0*/  ISETP.GE.OR P0, PT, R7, UR6, P0 ;  /* 0x0000000607007c0c */ /* 0x000fc60008706670 */
[C---:B------:R-:W-:Y:S02]  /*1ff0*/  IMAD R11, R99.reuse, UR5, R0 ;  /* 0x00000005630b7c24 */ /* 0x040fe4000f8e0200 */
[----:B------:R-:W-:Y:S01]  /*2000*/  IMAD.WIDE.U32 R4, R99, UR4, R8 ;  /* 0x0000000463047c25 */ /* 0x000fe2000f8e0008 */
[----:B------:R-:W-:-:S03]  /*2010*/  ULDC.64 UR4, c[0x0][0x5c8] ;  /* 0x0001720000047ab9 */ /* 0x000fc60000000a00 */
[----:B------:R-:W-:Y:S02]  /*2020*/  IMAD R13, R101, UR4, RZ ;  /* 0x00000004650d7c24 */ /* 0x000fe4000f8e02ff */
[----:B------:R-:W-:Y:S02]  /*2030*/  IMAD.IADD R5, R5, 0x1, R11 ;  /* 0x0000000105057824 */ /* 0x000fe400078e020b */
[C---:B------:R-:W-:Y:S02]  /*2040*/  IMAD R13, R100.reuse, UR5, R13 ;  /* 0x00000005640d7c24 */ /* 0x040fe4000f8e020d */
[----:B------:R-:W-:-:S04]  /*2050*/  IMAD.WIDE.U32 R104, R100, UR4, R4 ;  /* 0x0000000464687c25 */ /* 0x000fc8000f8e0004 */
[----:B------:R-:W-:Y:S01]  /*2060*/  IMAD.MOV.U32 R0, RZ, RZ, -0x1 ;  /* 0xffffffffff007424 */ /* 0x000fe200078e00ff */
[----:B------:R-:W-:Y:S06]  /*2070*/  @P0 BRA `(.L_x_32) ;  /* 0x0000004000040947 */ /* 0x000fec0003800000 */
[----:B-----5:R-:W-:Y:S01]  /*2080*/  FSETP.NEU.AND P1, PT, R89, RZ, PT ;  /* 0x000000ff5900720b */ /* 0x020fe20003f2d000 */
[----:B------:R-:W-:Y:S01]  /*2090*/  IMAD.IADD R4, R93, 0x1, -R3 ;  /* 0x000000015d047824 */ /* 0x000fe200078e0a03 */
[----:B------:R-:W-:Y:S01]  /*20a0*/  BSSY B0, `(.L_x_32) ;  /* 0x00003fe000007945 */ /* 0x000fe20003800000 */
[----:B------:R-:W-:Y:S02]  /*20b0*/  IMAD.IADD R3, R98, 0x1, -R7 ;  /* 0x0000000162037824 */ /* 0x000fe400078e0a07 */
[----:B------:R-:W-:Y:S01]  /*20c0*/  IMAD.IADD R115, R105, 0x1, R13 ;  /* 0x0000000169737824 */ /* 0x000fe200078e020d */
[----:B------:R-:W-:-:S04]  /*20d0*/  ISETP.GT.AND P0, PT, R4, RZ, PT ;  /* 0x000000ff0400720c */ /* 0x000fc80003f04270 */
[----:B------:R-:W-:-:S03]  /*20e0*/  ISETP.GT.AND P3, PT, R3, RZ, P0 ;  /* 0x000000ff0300720c */ /* 0x000fc60000764270 */
[----:B------:R-:W-:Y:S10]  /*20f0*/  @!P1 BRA `(.L_x_33) ;  /* 0x0000002c00289947 */ /* 0x000ff40003800000 */
[----:B------:R-:W0:Y:S01]  /*2100*/  LDC.64 R108, c[0x0][0x5b8] ;  /* 0x00016e00ff6c7b82 */ /* 0x000e220000000a00 */
[----:B------:R-:W-:-:S07]  /*2110*/  ULDC.64 UR4, c[0x0][0x5c0] ;  /* 0x0001700000047ab9 */ /* 0x000fce0000000a00 */
[----:B------:R-:W1:Y:S08]  /*2120*/  LDC.64 R110, c[0x0][0x5b0] ;  /* 0x00016c00ff6e7b82 */ /* 0x000e700000000a00 */
[----:B------:R-:W2:Y:S01]  /*2130*/  LDC.64 R112, c[0x0][0x5a8] ;  /* 0x00016a00ff707b82 */ /* 0x000ea20000000a00 */
[-C--:B0-----:R-:W-:Y:S02]  /*2140*/  IMAD R6, R15, R108.reuse, RZ ;  /* 0x0000006c0f067224 */ /* 0x081fe400078e02ff */
[----:B------:R-:W-:-:S04]  /*2150*/  IMAD.WIDE.U32 R106, R99, R108, R8 ;  /* 0x0000006c636a7225 */ /* 0x000fc800078e0008 */
[----:B------:R-:W-:Y:S02]  /*2160*/  IMAD R105, R99, R109, R6 ;  /* 0x0000006d63697224 */ /* 0x000fe400078e0206 */
[-C--:B-1----:R-:W-:Y:S02]  /*2170*/  IMAD R5, R101, R110.reuse, RZ ;  /* 0x0000006e65057224 */ /* 0x082fe400078e02ff */
[----:B------:R-:W-:Y:S02]  /*2180*/  IMAD.IADD R13, R107, 0x1, R105 ;  /* 0x000000016b0d7824 */ /* 0x000fe400078e0269 */
[----:B------:R-:W-:Y:S02]  /*2190*/  IMAD.MOV.U32 R12, RZ, RZ, R106 ;  /* 0x000000ffff0c7224 */ /* 0x000fe400078e006a */
[C---:B------:R-:W-:Y:S02]  /*21a0*/  IMAD R109, R100.reuse, R111, R5 ;  /* 0x0000006f646d7224 */ /* 0x040fe400078e0205 */
[----:B------:R-:W-:-:S04]  /*21b0*/  IMAD.WIDE.U32 R6, R100, R110, R12 ;  /* 0x0000006e64067225 */ /* 0x000fc800078e000c */
[----:B------:R-:W-:Y:S01]  /*21c0*/  IMAD.IADD R5, R7, 0x1, R109 ;  /* 0x0000000107057824 */ /* 0x000fe200078e026d */
[----:B--2---:R-:W-:-:S04]  /*21d0*/  LEA R14, P1, R6, R112, 0x1 ;  /* 0x00000070060e7211 */ /* 0x004fc800078208ff */
[----:B------:R-:W-:-:S05]  /*21e0*/  LEA.HI.X R15, R6, R113, R5, 0x1, P1 ;  /* 0x00000071060f7211 */ /* 0x000fca00008f0c05 */
[----:B------:R0:W2:Y:S01]  /*21f0*/  @P3 LDG.E.LTC128B.U16 R5, desc[UR38][R14.64] ;  /* 0x000000260e053981 */ /* 0x0000a2000c1e1520 */
[----:B------:R-:W-:Y:S01]  /*2200*/  IMAD.WIDE.U32 R6, R100, R110, R8 ;  /* 0x0000006e64067225 */ /* 0x000fe200078e0008 */
[----:B------:R-:W-:Y:S03]  /*2210*/  BSSY B1, `(.L_x_34) ;  /* 0x0000013000017945 */ /* 0x000fe60003800000 */
[----:B------:R-:W-:Y:S02]  /*2220*/  IMAD.IADD R7, R109, 0x1, R7 ;  /* 0x000000016d077824 */ /* 0x000fe400078e0207 */
[----:B------:R-:W-:Y:S01]  /*2230*/  IMAD.WIDE.U32 R20, R99, R108, R6 ;  /* 0x0000006c63147225 */ /* 0x000fe200078e0006 */
[----:B0-----:R-:W-:-:S03]  /*2240*/  SHF.L.U64.HI R15, R110, 0x3, R111 ;  /* 0x000000036e0f7819 */ /* 0x001fc6000001026f */
[----:B------:R-:W-:Y:S01]  /*2250*/  IMAD.IADD R7, R105, 0x1, R21 ;  /* 0x0000000169077824 */ /* 0x000fe200078e0215 */
[----:B------:R-:W-:Y:S01]  /*2260*/  LEA R6, P4, R20, R112, 0x1 ;  /* 0x0000007014067211 */ /* 0x000fe200078808ff */
[----:B------:R-:W-:-:S03]  /*2270*/  IMAD.SHL.U32 R14, R110, 0x8, RZ ;  /* 0x000000086e0e7824 */ /* 0x000fc600078e00ff */
[----:B------:R-:W-:Y:S01]  /*2280*/  LEA.HI.X R7, R20, R113, R7, 0x1, P4 ;  /* 0x0000007114077211 */ /* 0x000fe200020f0c07 */
[----:B--2---:R-:W-:-:S05]  /*2290*/  HADD2.F32 R10, -RZ, R5.H0_H0 ;  /* 0x20000005ff0a7230 */ /* 0x004fca0000004100 */
[----:B------:R-:W-:Y:S01]  /*22a0*/  FMUL R11, R10, R89 ;  /* 0x000000590a0b7220 */ /* 0x000fe20000400000 */
[----:B------:R-:W-:-:S03]  /*22b0*/  LEA R10, P1, R104, UR4, 0x1 ;  /* 0x00000004680a7c11 */ /* 0x000fc6000f8208ff */
[----:B------:R-:W-:Y:S01]  /*22c0*/  FFMA R24, R24, R88, R11 ;  /* 0x0000005818187223 */ /* 0x000fe2000000000b */
[----:B------:R-:W-:Y:S02]  /*22d0*/  LEA.HI.X R11, R104, UR5, R115, 0x1, P1 ;  /* 0x00000005680b7c11 */ /* 0x000fe400088f0c73 */
[----:B------:R-:W-:Y:S02]  /*22e0*/  ISETP.GT.AND P1, PT, R4, 0x1, PT ;  /* 0x000000010400780c */ /* 0x000fe40003f24270 */
[----:B------:R-:W-:Y:S02]  /*22f0*/  F2FP.F16.F32.PACK_AB R24, RZ, R24 ;  /* 0x00000018ff18723e */ /* 0x000fe400000000ff */
[----:B------:R-:W-:-:S03]  /*2300*/  ISETP.GT.AND P2, PT, R3, RZ, P1 ;  /* 0x000000ff0300720c */ /* 0x000fc60000f44270 */
[----:B------:R0:W-:Y:S10]  /*2310*/  @P3 STG.E.U16 desc[UR38][R10.64], R24 ;  /* 0x000000180a003986 */ /* 0x0001f4000c101526 */
[----:B------:R-:W-:Y:S05]  /*2320*/  @!P2 BRA `(.L_x_35) ;  /* 0x000000000004a947 */ /* 0x000fea0003800000 */
[----:B------:R1:W5:Y:S02]  /*2330*/  LDG.E.LTC128B.U16 R5, desc[UR38][R6.64+0x2] ;  /* 0x0000022606057981 */ /* 0x000364000c1e1520 */
.L_x_35:
[----:B------:R-:W-:Y:S05]  /*2340*/  BSYNC B1 ;  /* 0x0000000000017941 */ /* 0x000fea0003800000 */
.L_x_34:
[----:B-----5:R-:W-:Y:S01]  /*2350*/  HADD2.F32 R12, -RZ, R5.H0_H0 ;  /* 0x20000005ff0c7230 */ /* 0x020fe20000004100 */
[----:B------:R-:W-:Y:S01]  /*2360*/  ISETP.GT.AND P0, PT, R3, 0x8, P0 ;  /* 0x000000080300780c */ /* 0x000fe20000704270 */
[----:B------:R-:W-:Y:S01]  /*2370*/  IMAD.WIDE.U32 R20, R100, R110, R14 ;  /* 0x0000006e64147225 */ /* 0x000fe200078e000e */
[----:B0-----:R-:W-:-:S03]  /*2380*/  PRMT R24, R5, 0x7610, R24 ;  /* 0x0000761005187816 */ /* 0x001fc60000000018 */
[----:B------:R-:W-:Y:S01]  /*2390*/  FMUL R12, R12, R89 ;  /* 0x000000590c0c7220 */ /* 0x000fe20000400000 */
[----:B------:R-:W-:Y:S01]  /*23a0*/  IMAD.IADD R109, R109, 0x1, R21 ;  /* 0x000000016d6d7824 */ /* 0x000fe200078e0215 */
[----:B------:R-:W-:Y:S02]  /*23b0*/  IADD3 R106, P3, R106, R20, RZ ;  /* 0x000000146a6a7210 */ /* 0x000fe40007f7e0ff */
[----:B------:R-:W-:-:S03]  /*23c0*/  FFMA R12, R25, R88, R12 ;  /* 0x00000058190c7223 */ /* 0x000fc6000000000c */
[----:B------:R-:W-:Y:S01]  /*23d0*/  IMAD.X R13, R109, 0x1, R13, P3 ;  /* 0x000000016d0d7824 */ /* 0x000fe200018e060d */
[C---:B------:R-:W-:Y:S02]  /*23e0*/  LEA R14, P3, R106.reuse, R112, 0x1 ;  /* 0x000000706a0e7211 */ /* 0x040fe400078608ff */
[----:B------:R-:W-:Y:S02]  /*23f0*/  F2FP.F16.F32.PACK_AB R12, RZ, R12 ;  /* 0x0000000cff0c723e */ /* 0x000fe400000000ff */
[----:B------:R-:W-:Y:S02]  /*2400*/  LEA.HI.X R15, R106, R113, R13, 0x1, P3 ;  /* 0x000000716a0f7211 */ /* 0x000fe400018f0c0d */
[----:B------:R-:W-:-:S05]  /*2410*/  PRMT R21, R12, 0x7610, R21 ;  /* 0x000076100c157816 */ /* 0x000fca0000000015 */
[----:B------:R0:W-:Y:S04]  /*2420*/  @P2 STG.E.U16 desc[UR38][R10.64+0x2], R21 ;  /* 0x000002150a002986 */ /* 0x0001e8000c101526 */
[----:B------:R-:W2:Y:S01]  /*2430*/  @P0 LDG.E.LTC128B.U16 R24, desc[UR38][R14.64] ;  /* 0x000000260e180981 */ /* 0x000ea2000c1e1520 */
[----:B------:R-:W-:Y:S01]  /*2440*/  IADD3 R20, P2, R8, R20, RZ ;  /* 0x0000001408147210 */ /* 0x000fe20007f5e0ff */
[----:B------:R-:W-:Y:S01]  /*2450*/  BSSY B1, `(.L_x_36) ;  /* 0x0000011000017945 */ /* 0x000fe20003800000 */
[C---:B------:R-:W-:Y:S02]  /*2460*/  SHF.L.U64.HI R13, R90.reuse, 0x1, R91 ;  /* 0x000000015a0d7819 */ /* 0x040fe4000001025b */
[----:B------:R-:W-:Y:S01]  /*2470*/  ISETP.GT.AND P1, PT, R3, 0x8, P1 ;  /* 0x000000080300780c */ /* 0x000fe20000f24270 */
[----:B0-----:R-:W-:Y:S01]  /*2480*/  IMAD.X R21, R9, 0x1, R109, P2 ;  /* 0x0000000109157824 */ /* 0x001fe200010e066d */
[----:B------:R-:W-:Y:S01]  /*2490*/  LEA R12, P2, R90, R10, 0x1 ;  /* 0x0000000a5a0c7211 */ /* 0x000fe200078408ff */
[----:B------:R-:W-:-:S04]  /*24a0*/  IMAD.WIDE.U32 R20, R99, R108, R20 ;  /* 0x0000006c63147225 */ /* 0x000fc800078e0014 */
[----:B------:R-:W-:Y:S02]  /*24b0*/  IMAD.X R13, R13, 0x1, R11, P2 ;  /* 0x000000010d0d7824 */ /* 0x000fe400010e060b */
[----:B------:R-:W-:Y:S02]  /*24c0*/  IMAD.IADD R9, R105, 0x1, R21 ;  /* 0x0000000169097824 */ /* 0x000fe400078e0215 */
[----:B--2---:R-:W-:-:S05]  /*24d0*/  HADD2.F32 R8, -RZ, R24.H0_H0 ;  /* 0x20000018ff087230 */ /* 0x004fca0000004100 */
[----:B------:R-:W-:Y:S01]  /*24e0*/  FMUL R5, R8, R89 ;  /* 0x0000005908057220 */ /* 0x000fe20000400000 */
[----:B------:R-:W-:-:S03]  /*24f0*/  LEA R8, P3, R20, R112, 0x1 ;  /* 0x0000007014087211 */ /* 0x000fc600078608ff */
[----:B------:R-:W-:Y:S01]  /*2500*/  FFMA R5, R26, R88, R5 ;  /* 0x000000581a057223 */ /* 0x000fe20000000005 */
[----:B------:R-:W-:-:S04]  /*2510*/  LEA.HI.X R9, R20, R113, R9, 0x1, P3 ;  /* 0x0000007114097211 */ /* 0x000fc800018f0c09 */
[----:B------:R-:W-:-:S05]  /*2520*/  F2FP.F16.F32.PACK_AB R5, RZ, R5 ;  /* 0x00000005ff05723e */ /* 0x000fca00000000ff */
[----:B------:R0:W-:Y:S01]  /*2530*/  @P0 STG.E.U16 desc[UR38][R12.64], R5 ;  /* 0x000000050c000986 */ /* 0x0001e2000c101526 */
[----:B------:R-:W-:Y:S05]  /*2540*/  @!P1 BRA `(.L_x_37) ;  /* 0x0000000000049947 */ /* 0x000fea0003800000 */
[----:B------:R2:W5:Y:S02]  /*2550*/  LDG.E.LTC128B.U16 R24, desc[UR38][R8.64+0x2] ;  /* 0x0000022608187981 */ /* 0x000564000c1e1520 */
.L_x_37:
[----:B------:R-:W-:Y:S05]  /*2560*/  BSYNC B1 ;  /* 0x0000000000017941 */ /* 0x000fea0003800000 */
.L_x_36:
[----:B-----5:R-:W-:Y:S01]  /*2570*/  HADD2.F32 R14, -RZ, R24.H0_H0 ;  /* 0x20000018ff0e7230 */ /* 0x020fe20000004100 */
[----:B------:R-:W-:Y:S01]  /*2580*/  ISETP.GT.AND P0, PT, R4, 0x8, PT ;  /* 0x000000080400780c */ /* 0x000fe20003f04270 */
[----:B------:R-:W-:Y:S03]  /*2590*/  BSSY B1, `(.L_x_38) ;  /* 0x0000008000017945 */ /* 0x000fe60003800000 */
[----:B------:R-:W-:Y:S01]  /*25a0*/  FMUL R14, R14, R89 ;  /* 0x000000590e0e7220 */ /* 0x000fe20000400000 */
[----:B------:R-:W-:-:S03]  /*25b0*/  ISETP.GT.AND P2, PT, R3, RZ, P0 ;  /* 0x000000ff0300720c */ /* 0x000fc60000744270 */
[----:B------:R-:W-:-:S05]  /*25c0*/  FFMA R14, R27, R88, R14 ;  /* 0x000000581b0e7223 */ /* 0x000fca000000000e */
[----:B------:R-:W-:-:S05]  /*25d0*/  F2FP.F16.F32.PACK_AB R14, RZ, R14 ;  /* 0x0000000eff0e723e */ /* 0x000fca00000000ff */
[----:B------:R3:W-:Y:S01]  /*25e0*/  @P1 STG.E.U16 desc[UR38][R12.64+0x2], R14 ;  /* 0x0000020e0c001986 */ /* 0x0007e2000c101526 */
[----:B------:R-:W-:Y:S05]  /*25f0*/  @!P2 BRA `(.L_x_39) ;  /* 0x000000000004a947 */ /* 0x000fea0003800000 */
[----:B------:R4:W5:Y:S02]  /*2600*/  LDG.E.LTC128B.U16 R24, desc[UR38][R6.64+0x10] ;  /* 0x0000102606187981 */ /* 0x000964000c1e1520 */
.L_x_39:
[----:B------:R-:W-:Y:S05]  /*2610*/  BSYNC B1 ;  /* 0x0000000000017941 */ /* 0x000fea0003800000 */
.L_x_38:
[----:B---3-5:R-:W-:Y:S01]  /*2620*/  HADD2.F32 R14, -RZ, R24.H0_H0 ;  /* 0x20000018ff0e7230 */ /* 0x028fe20000004100 */
[----:B------:R-:W-:Y:S01]  /*2630*/  ISETP.GT.AND P1, PT, R4, 0x9, PT ;  /* 0x000000090400780c */ /* 0x000fe20003f24270 */
[----:B------:R-:W-:Y:S03]  /*2640*/  BSSY B1, `(.L_x_40) ;  /* 0x0000008000017945 */ /* 0x000fe60003800000 */
[----:B0-----:R-:W-:Y:S01]  /*2650*/  FMUL R5, R14, R89 ;  /* 0x000000590e057220 */ /* 0x001fe20000400000 */
[----:B------:R-:W-:-:S03]  /*2660*/  ISETP.GT.AND P3, PT, R3, RZ, P1 ;  /* 0x000000ff0300720c */ /* 0x000fc60000f64270 */
[----:B------:R-:W-:-:S05]  /*2670*/  FFMA R5, R28, R88, R5 ;  /* 0x000000581c057223 */ /* 0x000fca0000000005 */
[----:B------:R-:W-:-:S05]  /*2680*/  F2FP.F16.F32.PACK_AB R5, RZ, R5 ;  /* 0x00000005ff05723e */ /* 0x000fca00000000ff */
[----:B------:R0:W-:Y:S01]  /*2690*/  @P2 STG.E.U16 desc[UR38][R10.64+0x10], R5 ;  /* 0x000010050a002986 */ /* 0x0001e2000c101526 */
[----:B------:R-:W-:Y:S05]  /*26a0*/  @!P3 BRA `(.L_x_41) ;  /* 0x000000000004b947 */ /* 0x000fea0003800000 */
[----:B------:R3:W5:Y:S02]  /*26b0*/  LDG.E.LTC128B.U16 R24, desc[UR38][R6.64+0x12] ;  /* 0x0000122606187981 */ /* 0x000764000c1e1520 */
.L_x_41:
[----:B------:R-:W-:Y:S05]  /*26c0*/  BSYNC B1 ;  /* 0x0000000000017941 */ /* 0x000fea0003800000 */
.L_x_40:
[----:B-----5:R-:W-:Y:S01]  /*26d0*/  HADD2.F32 R14, -RZ, R24.H0_H0 ;  /* 0x20000018ff0e7230 */ /* 0x020fe20000004100 */
[----:B------:R-:W-:Y:S01]  /*26e0*/  ISETP.GT.AND P0, PT, R3, 0x8, P0 ;  /* 0x000000080300780c */ /* 0x000fe20000704270 */
[----:B------:R-:W-:Y:S03]  /*26f0*/  BSSY B1, `(.L_x_42) ;  /* 0x0000007000017945 */ /* 0x000fe60003800000 */
[----:B------:R-:W-:-:S04]  /*2700*/  FMUL R14, R14, R89 ;  /* 0x000000590e0e7220 */ /* 0x000fc80000400000 */
[----:B------:R-:W-:-:S05]  /*2710*/  FFMA R14, R29, R88, R14 ;  /* 0x000000581d0e7223 */ /* 0x000fca000000000e */
[----:B------:R-:W-:-:S05]  /*2720*/  F2FP.F16.F32.PACK_AB R14, RZ, R14 ;  /* 0x0000000eff0e723e */ /* 0x000fca00000000ff */
[----:B------:R0:W-:Y:S01]  /*2730*/  @P3 STG.E.U16 desc[UR38][R10.64+0x12], R14 ;  /* 0x0000120e0a003986 */ /* 0x0001e2000c101526 */
[----:B------:R-:W-:Y:S05]  /*2740*/  @!P0 BRA `(.L_x_43) ;  /* 0x0000000000048947 */ /* 0x000fea0003800000 */
[----:B------:R0:W5:Y:S02]  /*2750*/  LDG.E.LTC128B.U16 R24, desc[UR38][R8.64+0x10] ;  /* 0x0000102608187981 */ /* 0x000164000c1e1520 */
.L_x_43:
[----:B------:R-:W-:Y:S05]  /*2760*/  BSYNC B1 ;  /* 0x0000000000017941 */ /* 0x000fea0003800000 */
.L_x_42:
[----:B0----5:R-:W-:Y:S01]  /*2770*/  HADD2.F32 R14, -RZ, R24.H0_H0 ;  /* 0x20000018ff0e7230 */ /* 0x021fe20000004100 */
        /* <DEDUP_REMOVED lines=8> */
.L_x_45:
[----:B------:R-:W-:Y:S05]  /*2800*/  BSYNC B1 ;  /* 0x0000000000017941 */ /* 0x000fea0003800000 */
.L_x_44:
        /* <DEDUP_REMOVED lines=10> */
.L_x_47:
[----:B------:R-:W-:Y:S05]  /*28b0*/  BSYNC B1 ;  /* 0x0000000000017941 */ /* 0x000fea0003800000 */
.L_x_46:
[----:B0----5:R-:W-:Y:S01]  /*28c0*/  HADD2.F32 R14, -RZ, R24.H0_H0 ;  /* 0x20000018ff0e7230 */ /* 0x021fe20000004100 */
        /* <DEDUP_REMOVED lines=9> */
.L_x_49:
[----:B------:R-:W-:Y:S05]  /*2960*/  BSYNC B1 ;  /* 0x0000000000017941 */ /* 0x000fea0003800000 */
.L_x_48:
        /* <DEDUP_REMOVED lines=9> */
.L_x_51:
[----:B------:R-:W-:Y:S05]  /*2a00*/  BSYNC B1 ;  /* 0x0000000000017941 */ /* 0x000fea0003800000 */
.L_x_50:
        /* <DEDUP_REMOVED lines=9> */
.L_x_53:
[----:B------:R-:W-:Y:S05]  /*2aa0*/  BSYNC B1 ;  /* 0x0000000000017941 */ /* 0x000fea0003800000 */
.L_x_52:
        /* <DEDUP_REMOVED lines=10> */
.L_x_55:
[----:B------:R-:W-:Y:S05]  /*2b50*/  BSYNC B1 ;  /* 0x0000000000017941 */ /* 0x000fea0003800000 */
.L_x_54:
        /* <DEDUP_REMOVED lines=10> */
.L_x_57:
[----:B------:R-:W-:Y:S05]  /*2c00*/  BSYNC B1 ;  /* 0x0000000000017941 */ /* 0x000fea0003800000 */
.L_x_56:
        /* <DEDUP_REMOVED lines=9> */
.L_x_59:
[----:B------:R-:W-:Y:S05]  /*2ca0*/  BSYNC B1 ;  /* 0x0000000000017941 */ /* 0x000fea0003800000 */
.L_x_58:
        /* <DEDUP_REMOVED lines=9> */
.L_x_61:
[----:B------:R-:W-:Y:S05]  /*2d40*/  BSYNC B1 ;  /* 0x0000000000017941 */ /* 0x000fea0003800000 */
.L_x_60:
        /* <DEDUP_REMOVED lines=10> */
.L_x_63:
[----:B------:R-:W-:Y:S05]  /*2df0*/  BSYNC B1 ;  /* 0x0000000000017941 */ /* 0x000fea0003800000 */
.L_x_62:
        /* <DEDUP_REMOVED lines=10> */
.L_x_65:
[----:B------:R-:W-:Y:S05]  /*2ea0*/  BSYNC B1 ;  /* 0x0000000000017941 */ /* 0x000fea0003800000 */
.L_x_64:
        /* <DEDUP_REMOVED lines=9> */
.L_x_67:
[----:B------:R-:W-:Y:S05]  /*2f40*/  BSYNC B1 ;  /* 0x0000000000017941 */ /* 0x000fea0003800000 */
.L_x_66:
        /* <DEDUP_REMOVED lines=9> */
.L_x_69:
[----:B------:R-:W-:Y:S05]  /*2fe0*/  BSYNC B1 ;  /* 0x0000000000017941 */ /* 0x000fea0003800000 */
.L_x_68:
        /* <DEDUP_REMOVED lines=10> */
.L_x_71:
[----:B------:R-:W-:Y:S05]  /*3090*/  BSYNC B1 ;  /* 0x0000000000017941 */ /* 0x000fea0003800000 */
.L_x_70:
        /* <DEDUP_REMOVED lines=10> */
.L_x_73:
[----:B------:R-:W-:Y:S05]  /*3140*/  BSYNC B1 ;  /* 0x0000000000017941 */ /* 0x000fea0003800000 */
.L_x_72:
        /* <DEDUP_REMOVED lines=9> */
.L_x_75:
[----:B------:R-:W-:Y:S05]  /*31e0*/  BSYNC B1 ;  /* 0x0000000000017941 */ /* 0x000fea0003800000 */
.L_x_74:
        /* <DEDUP_REMOVED lines=9> */
.L_x_77:
[----:B------:R-:W-:Y:S05]  /*3280*/  BSYNC B1 ;  /* 0x0000000000017941 */ /* 0x000fea0003800000 */
.L_x_76:
        /* <DEDUP_REMOVED lines=10> */
.L_x_79:
[----:B------:R-:W-:Y:S05]  /*3330*/  BSYNC B1 ;  /* 0x0000000000017941 */ /* 0x000fea0003800000 */
.L_x_78:
        /* <DEDUP_REMOVED lines=10> */
.L_x_81:
[----:B------:R-:W-:Y:S05]  /*33e0*/  BSYNC B1 ;  /* 0x0000000000017941 */ /* 0x000fea0003800000 */
.L_x_80:
        /* <DEDUP_REMOVED lines=9> */
.L_x_83:
[----:B------:R-:W-:Y:S05]  /*3480*/  BSYNC B1 ;  /* 0x0000000000017941 */ /* 0x000fea0003800000 */
.L_x_82:
        /* <DEDUP_REMOVED lines=9> */
.L_x_85:
[----:B------:R-:W-:Y:S05]  /*3520*/  BSYNC B1 ;  /* 0x0000000000017941 */ /* 0x000fea0003800000 */
.L_x_84:
        /* <DEDUP_REMOVED lines=10> */
.L_x_87:
[----:B------:R-:W-:Y:S05]  /*35d0*/  BSYNC B1 ;  /* 0x0000000000017941 */ /* 0x000fea0003800000 */
.L_x_86:
        /* <DEDUP_REMOVED lines=10> */
.L_x_89:
[----:B------:R-:W-:Y:S05]  /*3680*/  BSYNC B1 ;  /* 0x0000000000017941 */ /* 0x000fea0003800000 */
.L_x_88:
        /* <DEDUP_REMOVED lines=9> */
.L_x_91:
[----:B------:R-:W-:Y:S05]  /*3720*/  BSYNC B1 ;  /* 0x0000000000017941 */ /* 0x000fea0003800000 */
.L_x_90:
        /* <DEDUP_REMOVED lines=9> */
.L_x_93:
[----:B------:R-:W-:Y:S05]  /*37c0*/  BSYNC B1 ;  /* 0x0000000000017941 */ /* 0x000fea0003800000 */
.L_x_92:
        /* <DEDUP_REMOVED lines=10> */
.L_x_95:
[----:B------:R-:W-:Y:S05]  /*3870*/  BSYNC B1 ;  /* 0x0000000000017941 */ /* 0x000fea0003800000 */
.L_x_94:
        /* <DEDUP_REMOVED lines=10> */
.L_x_97:
[----:B------:R-:W-:Y:S05]  /*3920*/  BSYNC B1 ;  /* 0x0000000000017941 */ /* 0x000fea0003800000 */
.L_x_96:
        /* <DEDUP_REMOVED lines=9> */
.L_x_99:
[----:B------:R-:W-:Y:S05]  /*39c0*/  BSYNC B1 ;  /* 0x0000000000017941 */ /* 0x000fea0003800000 */
.L_x_98:
        /* <DEDUP_REMOVED lines=9> */
.L_x_101:
[----:B------:R-:W-:Y:S05]  /*3a60*/  BSYNC B1 ;  /* 0x0000000000017941 */ /* 0x000fea0003800000 */
.L_x_100:
        /* <DEDUP_REMOVED lines=10> */
.L_x_103:
[----:B------:R-:W-:Y:S05]  /*3b10*/  BSYNC B1 ;  /* 0x0000000000017941 */ /* 0x000fea0003800000 */
.L_x_102:
        /* <DEDUP_REMOVED lines=10> */
.L_x_105:
[----:B------:R-:W-:Y:S05]  /*3bc0*/  BSYNC B1 ;  /* 0x0000000000017941 */ /* 0x000fea0003800000 */
.L_x_104:
        /* <DEDUP_REMOVED lines=9> */
.L_x_107:
[----:B------:R-:W-:Y:S05]  /*3c60*/  BSYNC B1 ;  /* 0x0000000000017941 */ /* 0x000fea0003800000 */
.L_x_106:
        /* <DEDUP_REMOVED lines=9> */
.L_x_109:
[----:B------:R-:W-:Y:S05]  /*3d00*/  BSYNC B1 ;  /* 0x0000000000017941 */ /* 0x000fea0003800000 */
.L_x_108:
        /* <DEDUP_REMOVED lines=10> */
.L_x_111:
[----:B------:R-:W-:Y:S05]  /*3db0*/  BSYNC B1 ;  /* 0x0000000000017941 */ /* 0x000fea0003800000 */
.L_x_110:
        /* <DEDUP_REMOVED lines=10> */
.L_x_113:
[----:B------:R-:W-:Y:S05]  /*3e60*/  BSYNC B1 ;  /* 0x0000000000017941 */ /* 0x000fea0003800000 */
.L_x_112:
        /* <DEDUP_REMOVED lines=9> */
.L_x_115:
[----:B------:R-:W-:Y:S05]  /*3f00*/  BSYNC B1 ;  /* 0x0000000000017941 */ /* 0x000fea0003800000 */
.L_x_114:
        /* <DEDUP_REMOVED lines=9> */
.L_x_117:
[----:B------:R-:W-:Y:S05]  /*3fa0*/  BSYNC B1 ;  /* 0x0000000000017941 */ /* 0x000fea0003800000 */
.L_x_116:
        /* <DEDUP_REMOVED lines=10> */
.L_x_119:
[----:B------:R-:W-:Y:S05]  /*4050*/  BSYNC B1 ;  /* 0x0000000000017941 */ /* 0x000fea0003800000 */
.L_x_118:
        /* <DEDUP_REMOVED lines=10> */
.L_x_121:
[----:B------:R-:W-:Y:S05]  /*4100*/  BSYNC B1 ;  /* 0x0000000000017941 */ /* 0x000fea0003800000 */
.L_x_120:
        /* <DEDUP_REMOVED lines=9> */
.L_x_123:
[----:B------:R-:W-:Y:S05]  /*41a0*/  BSYNC B1 ;  /* 0x0000000000017941 */ /* 0x000fea0003800000 */
.L_x_122:
        /* <DEDUP_REMOVED lines=9> */
.L_x_125:
[----:B------:R-:W-:Y:S05]  /*4240*/  BSYNC B1 ;  /* 0x0000000000017941 */ /* 0x000fea0003800000 */
.L_x_124:
        /* <DEDUP_REMOVED lines=10> */
.L_x_127:
[----:B------:R-:W-:Y:S05]  /*42f0*/  BSYNC B1 ;  /* 0x0000000000017941 */ /* 0x000fea0003800000 */
.L_x_126:
        /* <DEDUP_REMOVED lines=10> */
.L_x_129:
[----:B------:R-:W-:Y:S05]  /*43a0*/  BSYNC B1 ;  /* 0x0000000000017941 */ /* 0x000fea0003800000 */
.L_x_128:
        /* <DEDUP_REMOVED lines=9> */
.L_x_131:
[----:B------:R-:W-:Y:S05]  /*4440*/  BSYNC B1 ;  /* 0x0000000000017941 */ /* 0x000fea0003800000 */
.L_x_130:
        /* <DEDUP_REMOVED lines=9> */
.L_x_133:
[----:B------:R-:W-:Y:S05]  /*44e0*/  BSYNC B1 ;  /* 0x0000000000017941 */ /* 0x000fea0003800000 */
.L_x_132:
        /* <DEDUP_REMOVED lines=10> */
.L_x_135:
[----:B------:R-:W-:Y:S05]  /*4590*/  BSYNC B1 ;  /* 0x0000000000017941 */ /* 0x000fea0003800000 */
.L_x_134:
        /* <DEDUP_REMOVED lines=10> */
.L_x_137:
[----:B------:R-:W-:Y:S05]  /*4640*/  BSYNC B1 ;  /* 0x0000000000017941 */ /* 0x000fea0003800000 */
.L_x_136:
        /* <DEDUP_REMOVED lines=9> */
.L_x_139:
[----:B------:R-:W-:Y:S05]  /*46e0*/  BSYNC B1 ;  /* 0x0000000000017941 */ /* 0x000fea0003800000 */
.L_x_138:
        /* <DEDUP_REMOVED lines=9> */
.L_x_141:
[----:B------:R-:W-:Y:S05]  /*4780*/  BSYNC B1 ;  /* 0x0000000000017941 */ /* 0x000fea0003800000 */
.L_x_140:
        /* <DEDUP_REMOVED lines=10> */
.L_x_143:
[----:B------:R-:W-:Y:S05]  /*4830*/  BSYNC B1 ;  /* 0x0000000000017941 */ /* 0x000fea0003800000 */
.L_x_142:
        /* <DEDUP_REMOVED lines=10> */
.L_x_145:
[----:B------:R-:W-:Y:S05]  /*48e0*/  BSYNC B1 ;  /* 0x0000000000017941 */ /* 0x000fea0003800000 */
.L_x_144:
        /* <DEDUP_REMOVED lines=9> */
.L_x_147:
[----:B------:R-:W-:Y:S05]  /*4980*/  BSYNC B1 ;  /* 0x0000000000017941 */ /* 0x000fea0003800000 */
.L_x_146:
        /* <DEDUP_REMOVED lines=9> */
.L_x_149:
[----:B------:R-:W-:Y:S05]  /*4a20*/  BSYNC B1 ;  /* 0x0000000000017941 */ /* 0x000fea0003800000 */
.L_x_148:
        /* <DEDUP_REMOVED lines=10> */
.L_x_151:
[----:B------:R-:W-:Y:S05]  /*4ad0*/  BSYNC B1 ;  /* 0x0000000000017941 */ /* 0x000fea0003800000 */
.L_x_150:
[----:B0----5:R-:W-:Y:S01]  /*4ae0*/  HADD2.F32 R14, -RZ, R24.H0_H0 ;  /* 0x20000018ff0e7230 */ /* 0x021fe20000004100 */
[----:B------:R-:W-:Y:S01]  /*4af0*/  ISETP.GT.AND P1, PT, R4, 0x79, PT ;  /* 0x000000790400780c */ /* 0x000fe20003f24270 */
[----:B------:R-:W-:Y:S01]  /*4b00*/  @P2 IMAD.MOV.U32 R4, RZ, RZ, R10 ;  /* 0x000000ffff042224 */ /* 0x000fe200078e000a */
[----:B------:R-:W-:Y:S02]  /*4b10*/  BSSY B1, `(.L_x_152) ;  /* 0x000000a000017945 */ /* 0x000fe40003800000 */
[----:B------:R-:W-:Y:S01]  /*4b20*/  FMUL R5, R14, R89 ;  /* 0x000000590e057220 */ /* 0x000fe20000400000 */
[----:B------:R-:W-:-:S03]  /*4b30*/  ISETP.GT.AND P3, PT, R3, RZ, P1 ;  /* 0x000000ff0300720c */ /* 0x000fc60000f64270 */
[----:B------:R-:W-:-:S05]  /*4b40*/  FFMA R5, R84, R88, R5 ;  /* 0x0000005854057223 */ /* 0x000fca0000000005 */
[----:B------:R-:W-:-:S04]  /*4b50*/  F2FP.F16.F32.PACK_AB R5, RZ, R5 ;  /* 0x00000005ff05723e */ /* 0x000fc800000000ff */
[----:B------:R-:W-:Y:S01]  /*4b60*/  PRMT R14, R5, 0x7610, R14 ;  /* 0x00007610050e7816 */ /* 0x000fe2000000000e */
[----:B------:R-:W-:-:S05]  /*4b70*/  @P2 IMAD.MOV.U32 R5, RZ, RZ, R11 ;  /* 0x000000ffff052224 */ /* 0x000fca00078e000b */
[----:B------:R0:W-:Y:S01]  /*4b80*/  @P2 STG.E.U16 desc[UR38][R4.64+0xf0], R14 ;  /* 0x0000f00e04002986 */ /* 0x0001e2000c101526 */
[----:B------:R-:W-:Y:S05]  /*4b90*/  @!P3 BRA `(.L_x_153) ;  /* 0x000000000004b947 */ /* 0x000fea0003800000 */
[----:B------:R0:W5:Y:S02]  /*4ba0*/  LDG.E.LTC128B.U16 R24, desc[UR38][R6.64+0xf2] ;  /* 0x0000f22606187981 */ /* 0x000164000c1e1520 */
.L_x_153:
[----:B------:R-:W-:Y:S05]  /*4bb0*/  BSYNC B1 ;  /* 0x0000000000017941 */ /* 0x000fea0003800000 */
.L_x_152:
        /* <DEDUP_REMOVED lines=9> */
.L_x_155:
[----:B------:R-:W-:Y:S05]  /*4c50*/  BSYNC B1 ;  /* 0x0000000000017941 */ /* 0x000fea0003800000 */
.L_x_154:
[----:B0----5:R-:W-:Y:S01]  /*4c60*/  HADD2.F32 R4, -RZ, R24.H0_H0 ;  /* 0x20000018ff047230 */ /* 0x021fe20000004100 */
[----:B------:R-:W-:Y:S01]  /*4c70*/  ISETP.GT.AND P1, PT, R3, 0x8, P1 ;  /* 0x000000080300780c */ /* 0x000fe20000f24270 */
[----:B------:R-:W-:Y:S03]  /*4c80*/  BSSY B1, `(.L_x_156) ;  /* 0x000000a000017945 */ /* 0x000fe60003800000 */
[----:B------:R-:W-:Y:S01]  /*4c90*/  FMUL R5, R4, R89 ;  /* 0x0000005904057220 */ /* 0x000fe20000400000 */
[----:B------:R-:W-:-:S03]  /*4ca0*/  @P0 IMAD.MOV.U32 R4, RZ, RZ, R12 ;  /* 0x000000ffff040224 */ /* 0x000fc600078e000c */
[----:B------:R-:W-:-:S05]  /*4cb0*/  FFMA R5, R86, R88, R5 ;  /* 0x0000005856057223 */ /* 0x000fca0000000005 */
[----:B------:R-:W-:-:S04]  /*4cc0*/  F2FP.F16.F32.PACK_AB R5, RZ, R5 ;  /* 0x00000005ff05723e */ /* 0x000fc800000000ff */
[----:B-1-34-:R-:W-:Y:S01]  /*4cd0*/  PRMT R6, R5, 0x7610, R6 ;  /* 0x0000761005067816 */ /* 0x01afe20000000006 */
[----:B------:R-:W-:-:S05]  /*4ce0*/  @P0 IMAD.MOV.U32 R5, RZ, RZ, R13 ;  /* 0x000000ffff050224 */ /* 0x000fca00078e000d */
[----:B------:R0:W-:Y:S01]  /*4cf0*/  @P0 STG.E.U16 desc[UR38][R4.64+0xf0], R6 ;  /* 0x0000f00604000986 */ /* 0x0001e2000c101526 */
[----:B------:R-:W-:Y:S05]  /*4d00*/  @!P1 BRA `(.L_x_157) ;  /* 0x0000000000049947 */ /* 0x000fea0003800000 */
[----:B------:R1:W5:Y:S02]  /*4d10*/  LDG.E.LTC128B.U16 R24, desc[UR38][R8.64+0xf2] ;  /* 0x0000f22608187981 */ /* 0x000364000c1e1520 */
.L_x_157:
[----:B------:R-:W-:Y:S05]  /*4d20*/  BSYNC B1 ;  /* 0x0000000000017941 */ /* 0x000fea0003800000 */
.L_x_156:
[----:B------:R-:W-:Y:S05]  /*4d30*/  @!P1 BRA `(.L_x_158) ;  /* 0x0000001000d09947 */ /* 0x000fea0003800000 */
[----:B-----5:R-:W-:-:S05]  /*4d40*/  HADD2.F32 R24, -RZ, R24.H0_H0 ;  /* 0x20000018ff187230 */ /* 0x020fca0000004100 */
[----:B------:R-:W-:-:S04]  /*4d50*/  FMUL R24, R24, R89 ;  /* 0x0000005918187220 */ /* 0x000fc80000400000 */
[----:B------:R-:W-:-:S05]  /*4d60*/  FFMA R24, R87, R88, R24 ;  /* 0x0000005857187223 */ /* 0x000fca0000000018 */
[----:B------:R-:W-:-:S05]  /*4d70*/  F2FP.F16.F32.PACK_AB R24, RZ, R24 ;  /* 0x00000018ff18723e */ /* 0x000fca00000000ff */
[----:B------:R3:W-:Y:S01]  /*4d80*/  STG.E.U16 desc[UR38][R12.64+0xf2], R24 ;  /* 0x0000f2180c007986 */ /* 0x0007e2000c101526 */
[----:B------:R-:W-:Y:S05]  /*4d90*/  BRA `(.L_x_158) ;  /* 0x0000001000b87947 */ /* 0x000fea0003800000 */
.L_x_33:
[----:B------:R-:W-:Y:S01]  /*4da0*/  ISETP.GT.AND P2, PT, R4, 0x1, PT ;  /* 0x000000010400780c */ /* 0x000fe20003f44270 */
[----:B------:R-:W-:Y:S01]  /*4db0*/  ULDC.64 UR4, c[0x0][0x5c0] ;  /* 0x0001700000047ab9 */ /* 0x000fe20000000a00 */
[-C--:B------:R-:W-:Y:S01]  /*4dc0*/  FMUL R24, R24, R88.reuse ;  /* 0x0000005818187220 */ /* 0x080fe20000400000 */
[-C--:B------:R-:W-:Y:S01]  /*4dd0*/  FMUL R25, R25, R88.reuse ;  /* 0x0000005819197220 */ /* 0x080fe20000400000 */
[----:B------:R-:W-:Y:S01]  /*4de0*/  ISETP.GT.AND P1, PT, R3, RZ, P2 ;  /* 0x000000ff0300720c */ /* 0x000fe20001724270 */
[-C--:B------:R-:W-:Y:S01]  /*4df0*/  FMUL R26, R26, R88.reuse ;  /* 0x000000581a1a7220 */ /* 0x080fe20000400000 */
[----:B------:R-:W-:Y:S01]  /*4e00*/  LEA R6, P4, R104, UR4, 0x1 ;  /* 0x0000000468067c11 */ /* 0x000fe2000f8808ff */
[----:B------:R-:W-:Y:S01]  /*4e10*/  FMUL R27, R27, R88 ;  /* 0x000000581b1b7220 */ /* 0x000fe20000400000 */
[----:B------:R-:W-:Y:S01]  /*4e20*/  F2FP.F16.F32.PACK_AB R24, RZ, R24 ;  /* 0x00000018ff18723e */ /* 0x000fe200000000ff */
[-C--:B------:R-:W-:Y:S01]  /*4e30*/  FMUL R28, R28, R88.reuse ;  /* 0x000000581c1c7220 */ /* 0x080fe20000400000 */
[----:B------:R-:W-:Y:S01]  /*4e40*/  LEA.HI.X R7, R104, UR5, R115, 0x1, P4 ;  /* 0x0000000568077c11 */ /* 0x000fe2000a0f0c73 */
[-C--:B------:R-:W-:Y:S01]  /*4e50*/  FMUL R29, R29, R88.reuse ;  /* 0x000000581d1d7220 */ /* 0x080fe20000400000 */
[----:B------:R-:W-:Y:S01]  /*4e60*/  F2FP.F16.F32.PACK_AB R25, RZ, R25 ;  /* 0x00000019ff19723e */ /* 0x000fe200000000ff */
[-C--:B------:R-:W-:Y:S01]  /*4e70*/  FMUL R30, R30, R88.reuse ;  /* 0x000000581e1e7220 */ /* 0x080fe20000400000 */
[----:B------:R-:W-:Y:S01]  /*4e80*/  ISETP.GT.AND P2, PT, R3, 0x8, P2 ;  /* 0x000000080300780c */ /* 0x000fe20001744270 */
[----:B------:R-:W-:Y:S01]  /*4e90*/  @P3 STG.E.U16 desc[UR38][R6.64], R24 ;  /* 0x0000001806003986 */ /* 0x000fe2000c101526 */
[C---:B------:R-:W-:Y:S01]  /*4ea0*/  SHF.L.U64.HI R5, R90.reuse, 0x1, R91 ;  /* 0x000000015a057819 */ /* 0x040fe2000001025b */
[----:B------:R-:W-:Y:S01]  /*4eb0*/  FMUL R31, R31, R88 ;  /* 0x000000581f1f7220 */ /* 0x000fe20000400000 */
[----:B------:R-:W-:Y:S01]  /*4ec0*/  LEA R8, P3, R90, R6, 0x1 ;  /* 0x000000065a087211 */ /* 0x000fe200078608ff */
[----:B------:R-:W-:Y:S01]  /*4ed0*/  @P1 STG.E.U16 desc[UR38][R6.64+0x2], R25 ;  /* 0x0000021906001986 */ /* 0x000fe2000c101526 */
[----:B------:R-:W-:Y:S01]  /*4ee0*/  ISETP.GT.AND P1, PT, R3, 0x8, P0 ;  /* 0x000000080300780c */ /* 0x000fe20000724270 */
[----:B------:R-:W-:Y:S01]  /*4ef0*/  FMUL R32, R32, R88 ;  /* 0x0000005820207220 */ /* 0x000fe20000400000 */
[----:B------:R-:W-:Y:S01]  /*4f00*/  F2FP.F16.F32.PACK_AB R26, RZ, R26 ;  /* 0x0000001aff1a723e */ /* 0x000fe200000000ff */
[----:B------:R-:W-:Y:S01]  /*4f10*/  IMAD.X R9, R5, 0x1, R7, P3 ;  /* 0x0000000105097824 */ /* 0x000fe200018e0607 */
[----:B------:R-:W-:Y:S01]  /*4f20*/  F2FP.F16.F32.PACK_AB R27, RZ, R27 ;  /* 0x0000001bff1b723e */ /* 0x000fe200000000ff */
[-C--:B------:R-:W-:Y:S01]  /*4f30*/  FMUL R33, R33, R88.reuse ;  /* 0x0000005821217220 */ /* 0x080fe20000400000 */
[----:B------:R-:W-:Y:S01]  /*4f40*/  ISETP.GT.AND P0, PT, R4, 0x8, PT ;  /* 0x000000080400780c */ /* 0x000fe20003f04270 */
[----:B------:R-:W-:Y:S01]  /*4f50*/  FMUL R34, R34, R88 ;  /* 0x0000005822227220 */ /* 0x000fe20000400000 */
[----:B------:R-:W-:Y:S01]  /*4f60*/  F2FP.F16.F32.PACK_AB R28, RZ, R28 ;  /* 0x0000001cff1c723e */ /* 0x000fe200000000ff */
[-C--:B------:R-:W-:Y:S01]  /*4f70*/  FMUL R35, R35, R88.reuse ;  /* 0x0000005823237220 */ /* 0x080fe20000400000 */
[C---:B------:R-:W-:Y:S01]  /*4f80*/  ISETP.GT.AND P4, PT, R3.reuse, RZ, P0 ;  /* 0x000000ff0300720c */ /* 0x040fe20000784270 */
[-C--:B------:R-:W-:Y:S01]  /*4f90*/  FMUL R36, R36, R88.reuse ;  /* 0x0000005824247220 */ /* 0x080fe20000400000 */
[----:B------:R-:W-:Y:S01]  /*4fa0*/  F2FP.F16.F32.PACK_AB R29, RZ, R29 ;  /* 0x0000001dff1d723e */ /* 0x000fe200000000ff */
[----:B------:R-:W-:Y:S01]  /*4fb0*/  @P1 STG.E.U16 desc[UR38][R8.64], R26 ;  /* 0x0000001a08001986 */ /* 0x000fe2000c101526 */
[----:B------:R-:W-:Y:S01]  /*4fc0*/  ISETP.GT.AND P1, PT, R3, 0x8, P0 ;  /* 0x000000080300780c */ /* 0x000fe20000724270 */
[----:B------:R-:W-:Y:S01]  /*4fd0*/  FMUL R37, R37, R88 ;  /* 0x0000005825257220 */ /* 0x000fe20000400000 */
[----:B------:R-:W-:Y:S01]  /*4fe0*/  F2FP.F16.F32.PACK_AB R30, RZ, R30 ;  /* 0x0000001eff1e723e */ /* 0x000fe200000000ff */
[----:B------:R-:W-:Y:S01]  /*4ff0*/  @P2 STG.E.U16 desc[UR38][R8.64+0x2], R27 ;  /* 0x0000021b08002986 */ /* 0x000fe2000c101526 */
[----:B------:R-:W-:Y:S01]  /*5000*/  ISETP.GT.AND P2, PT, R4, 0x9, PT ;  /* 0x000000090400780c */ /* 0x000fe20003f44270 */
[-C--:B------:R-:W-:Y:S01]  /*5010*/  FMUL R38, R38, R88.reuse ;  /* 0x0000005826267220 */ /* 0x080fe20000400000 */
[----:B------:R-:W-:Y:S01]  /*5020*/  F2FP.F16.F32.PACK_AB R31, RZ, R31 ;  /* 0x0000001fff1f723e */ /* 0x000fe200000000ff */
[-C--:B------:R-:W-:Y:S01]  /*5030*/  FMUL R39, R39, R88.reuse ;  /* 0x0000005827277220 */ /* 0x080fe20000400000 */
[C---:B------:R-:W-:Y:S01]  /*5040*/  ISETP.GT.AND P3, PT, R3.reuse, RZ, P2 ;  /* 0x000000ff0300720c */ /* 0x040fe20001764270 */
[----:B------:R-:W-:Y:S01]  /*5050*/  @P4 STG.E.U16 desc[UR38][R6.64+0x10], R28 ;  /* 0x0000101c06004986 */ /* 0x000fe2000c101526 */
[----:B------:R-:W-:Y:S01]  /*5060*/  ISETP.GT.AND P2, PT, R3, 0x8, P2 ;  /* 0x000000080300780c */ /* 0x000fe20001744270 */
[-C--:B------:R-:W-:Y:S01]  /*5070*/  FMUL R40, R40, R88.reuse ;  /* 0x0000005828287220 */ /* 0x080fe20000400000 */
[----:B------:R-:W-:Y:S01]  /*5080*/  ISETP.GT.AND P0, PT, R4, 0x10, PT ;  /* 0x000000100400780c */ /* 0x000fe20003f04270 */
[----:B------:R-:W-:Y:S01]  /*5090*/  FMUL R41, R41, R88 ;  /* 0x0000005829297220 */ /* 0x000fe20000400000 */
[----:B------:R-:W-:Y:S01]  /*50a0*/  F2FP.F16.F32.PACK_AB R32, RZ, R32 ;  /* 0x00000020ff20723e */ /* 0x000fe200000000ff */
[-C--:B------:R-:W-:Y:S01]  /*50b0*/  FMUL R42, R42, R88.reuse ;  /* 0x000000582a2a7220 */ /* 0x080fe20000400000 */
[----:B------:R-:W-:Y:S01]  /*50c0*/  ISETP.GT.AND P4, PT, R3, RZ, P0 ;  /* 0x000000ff0300720c */ /* 0x000fe20000784270 */
[-C--:B------:R-:W-:Y:S01]  /*50d0*/  FMUL R43, R43, R88.reuse ;  /* 0x000000582b2b7220 */ /* 0x080fe20000400000 */
[----:B------:R-:W-:Y:S01]  /*50e0*/  F2FP.F16.F32.PACK_AB R33, RZ, R33 ;  /* 0x00000021ff21723e */ /* 0x000fe200000000ff */
[----:B------:R-:W-:Y:S01]  /*50f0*/  FMUL R44, R44, R88 ;  /* 0x000000582c2c7220 */ /* 0x000fe20000400000 */
[----:B------:R-:W-:Y:S01]  /*5100*/  F2FP.F16.F32.PACK_AB R34, RZ, R34 ;  /* 0x00000022ff22723e */ /* 0x000fe200000000ff */
[----:B------:R-:W-:Y:S01]  /*5110*/  @P3 STG.E.U16 desc[UR38][R6.64+0x12], R29 ;  /* 0x0000121d06003986 */ /* 0x000fe2000c101526 */
[----:B------:R-:W-:Y:S01]  /*5120*/  ISETP.GT.AND P3, PT, R4, 0x11, PT ;  /* 0x000000110400780c */ /* 0x000fe20003f64270 */
[-C--:B------:R-:W-:Y:S01]  /*5130*/  FMUL R45, R45, R88.reuse ;  /* 0x000000582d2d7220 */ /* 0x080fe20000400000 */
[----:B------:R-:W-:Y:S01]  /*5140*/  F2FP.F16.F32.PACK_AB R35, RZ, R35 ;  /* 0x00000023ff23723e */ /* 0x000fe200000000ff */
[----:B------:R-:W-:Y:S01]  /*5150*/  @P1 STG.E.U16 desc[UR38][R8.64+0x10], R30 ;  /* 0x0000101e08001986 */ /* 0x000fe2000c101526 */
[C---:B------:R-:W-:Y:S01]  /*5160*/  ISETP.GT.AND P1, PT, R3.reuse, 0x8, P0 ;  /* 0x000000080300780c */ /* 0x040fe20000724270 */
[-C--:B------:R-:W-:Y:S01]  /*5170*/  FMUL R46, R46, R88.reuse ;  /* 0x000000582e2e7220 */ /* 0x080fe20000400000 */
[----:B------:R-:W-:Y:S01]  /*5180*/  ISETP.GT.AND P0, PT, R4, 0x18, PT ;  /* 0x000000180400780c */ /* 0x000fe20003f04270 */
[----:B------:R-:W-:Y:S01]  /*5190*/  @P2 STG.E.U16 desc[UR38][R8.64+0x12], R31 ;  /* 0x0000121f08002986 */ /* 0x000fe2000c101526 */
[----:B------:R-:W-:Y:S01]  /*51a0*/  ISETP.GT.AND P2, PT, R3, RZ, P3 ;  /* 0x000000ff0300720c */ /* 0x000fe20001f44270 */
[-C--:B------:R-:W-:Y:S01]  /*51b0*/  FMUL R47, R47, R88.reuse ;  /* 0x000000582f2f7220 */ /* 0x080fe20000400000 */
[C---:B------:R-:W-:Y:S01]  /*51c0*/  ISETP.GT.AND P3, PT, R3.reuse, 0x8, P3 ;  /* 0x000000080300780c */ /* 0x040fe20001f64270 */
[----:B------:R-:W-:Y:S01]  /*51d0*/  @P4 STG.E.U16 desc[UR38][R6.64+0x20], R32 ;  /* 0x0000202006004986 */ /* 0x000fe2000c101526 */
[----:B------:R-:W-:Y:S01]  /*51e0*/  ISETP.GT.AND P4, PT, R3, RZ, P0 ;  /* 0x000000ff0300720c */ /* 0x000fe20000784270 */
[----:B------:R-:W-:Y:S01]  /*51f0*/  FMUL R48, R48, R88 ;  /* 0x0000005830307220 */ /* 0x000fe20000400000 */
[----:B------:R-:W-:Y:S01]  /*5200*/  F2FP.F16.F32.PACK_AB R36, RZ, R36 ;  /* 0x00000024ff24723e */ /* 0x000fe200000000ff */
[-C--:B------:R-:W-:Y:S01]  /*5210*/  FMUL R49, R49, R88.reuse ;  /* 0x0000005831317220 */ /* 0x080fe20000400000 */
[----:B------:R-:W-:Y:S01]  /*5220*/  F2FP.F16.F32.PACK_AB R37, RZ, R37 ;  /* 0x00000025ff25723e */ /* 0x000fe200000000ff */
[----:B------:R-:W-:Y:S01]  /*5230*/  FMUL R50, R50, R88 ;  /* 0x0000005832327220 */ /* 0x000fe20000400000 */
[----:B------:R-:W-:Y:S01]  /*5240*/  F2FP.F16.F32.PACK_AB R38, RZ, R38 ;  /* 0x00000026ff26723e */ /* 0x000fe200000000ff */
[----:B------:R-:W-:Y:S01]  /*5250*/  FMUL R51, R51, R88 ;  /* 0x0000005833337220 */ /* 0x000fe20000400000 */
[----:B------:R-:W-:Y:S01]  /*5260*/  F2FP.F16.F32.PACK_AB R39, RZ, R39 ;  /* 0x00000027ff27723e */ /* 0x000fe200000000ff */
[----:B------:R-:W-:Y:S01]  /*5270*/  @P2 STG.E.U16 desc[UR38][R6.64+0x22], R33 ;  /* 0x0000222106002986 */ /* 0x000fe2000c101526 */
[----:B------:R-:W-:Y:S01]  /*5280*/  F2FP.F16.F32.PACK_AB R40, RZ, R40 ;  /* 0x00000028ff28723e */ /* 0x000fe200000000ff */
[-C--:B------:R-:W-:Y:S01]  /*5290*/  FMUL R52, R52, R88.reuse ;  /* 0x0000005834347220 */ /* 0x080fe20000400000 */
[----:B------:R-:W-:Y:S01]  /*52a0*/  F2FP.F16.F32.PACK_AB R41, RZ, R41 ;  /* 0x00000029ff29723e */ /* 0x000fe200000000ff */
[----:B------:R-:W-:Y:S01]  /*52b0*/  @P1 STG.E.U16 desc[UR38][R8.64+0x20], R34 ;  /* 0x0000202208001986 */ /* 0x000fe2000c101526 */
[----:B------:R-:W-:Y:S01]  /*52c0*/  ISETP.GT.AND P1, PT, R3, 0x8, P0 ;  /* 0x000000080300780c */ /* 0x000fe20000724270 */
[-C--:B------:R-:W-:Y:S01]  /*52d0*/  FMUL R53, R53, R88.reuse ;  /* 0x0000005835357220 */ /* 0x080fe20000400000 */
[C---:B------:R-:W-:Y:S01]  /*52e0*/  ISETP.GT.AND P0, PT, R4.reuse, 0x20, PT ;  /* 0x000000200400780c */ /* 0x040fe20003f04270 */
[----:B------:R-:W-:Y:S01]  /*52f0*/  @P3 STG.E.U16 desc[UR38][R8.64+0x22], R35 ;  /* 0x0000222308003986 */ /* 0x000fe2000c101526 */
[----:B------:R-:W-:Y:S01]  /*5300*/  ISETP.GT.AND P3, PT, R4, 0x19, PT ;  /* 0x000000190400780c */ /* 0x000fe20003f64270 */
[----:B------:R-:W-:Y:S01]  /*5310*/  FMUL R54, R54, R88 ;  /* 0x0000005836367220 */ /* 0x000fe20000400000 */
[----:B------:R-:W-:Y:S01]  /*5320*/  F2FP.F16.F32.PACK_AB R42, RZ, R42 ;  /* 0x0000002aff2a723e */ /* 0x000fe200000000ff */
[----:B------:R-:W-:Y:S01]  /*5330*/  @P4 STG.E.U16 desc[UR38][R6.64+0x30], R36 ;  /* 0x0000302406004986 */ /* 0x000fe2000c101526 */
[----:B------:R-:W-:Y:S01]  /*5340*/  ISETP.GT.AND P2, PT, R3, RZ, P3 ;  /* 0x000000ff0300720c */ /* 0x000fe20001f44270 */
[-C--:B------:R-:W-:Y:S01]  /*5350*/  FMUL R55, R55, R88.reuse ;  /* 0x0000005837377220 */ /* 0x080fe20000400000 */
[C---:B------:R-:W-:Y:S01]  /*5360*/  ISETP.GT.AND P3, PT, R3.reuse, 0x8, P3 ;  /* 0x000000080300780c */ /* 0x040fe20001f64270 */
[-C--:B------:R-:W-:Y:S01]  /*5370*/  FMUL R56, R56, R88.reuse ;  /* 0x0000005838387220 */ /* 0x080fe20000400000 */
[----:B------:R-:W-:Y:S01]  /*5380*/  ISETP.GT.AND P4, PT, R3, RZ, P0 ;  /* 0x000000ff0300720c */ /* 0x000fe20000784270 */
[-C--:B------:R-:W-:Y:S01]  /*5390*/  FMUL R57, R57, R88.reuse ;  /* 0x0000005839397220 */ /* 0x080fe20000400000 */
[----:B------:R-:W-:Y:S01]  /*53a0*/  F2FP.F16.F32.PACK_AB R43, RZ, R43 ;  /* 0x0000002bff2b723e */ /* 0x000fe200000000ff */
[----:B------:R-:W-:Y:S01]  /*53b0*/  FMUL R58, R58, R88 ;  /* 0x000000583a3a7220 */ /* 0x000fe20000400000 */
[----:B------:R-:W-:Y:S01]  /*53c0*/  F2FP.F16.F32.PACK_AB R44, RZ, R44 ;  /* 0x0000002cff2c723e */ /* 0x000fe200000000ff */
[-C--:B------:R-:W-:Y:S01]  /*53d0*/  FMUL R59, R59, R88.reuse ;  /* 0x000000583b3b7220 */ /* 0x080fe20000400000 */
[----:B------:R-:W-:Y:S01]  /*53e0*/  F2FP.F16.F32.PACK_AB R45, RZ, R45 ;  /* 0x0000002dff2d723e */ /* 0x000fe200000000ff */
[----:B------:R-:W-:Y:S01]  /*53f0*/  FMUL R60, R60, R88 ;  /* 0x000000583c3c7220 */ /* 0x000fe20000400000 */
[----:B------:R-:W-:Y:S01]  /*5400*/  F2FP.F16.F32.PACK_AB R46, RZ, R46 ;  /* 0x0000002eff2e723e */ /* 0x000fe200000000ff */
[----:B------:R-:W-:Y:S01]  /*5410*/  @P2 STG.E.U16 desc[UR38][R6.64+0x32], R37 ;  /* 0x0000322506002986 */ /* 0x000fe2000c101526 */
[----:B------:R-:W-:Y:S01]  /*5420*/  F2FP.F16.F32.PACK_AB R47, RZ, R47 ;  /* 0x0000002fff2f723e */ /* 0x000fe200000000ff */
[----:B------:R-:W-:Y:S01]  /*5430*/  FMUL R61, R61, R88 ;  /* 0x000000583d3d7220 */ /* 0x000fe20000400000 */
[----:B------:R-:W-:Y:S01]  /*5440*/  F2FP.F16.F32.PACK_AB R48, RZ, R48 ;  /* 0x00000030ff30723e */ /* 0x000fe200000000ff */
[----:B------:R-:W-:Y:S01]  /*5450*/  @P1 STG.E.U16 desc[UR38][R8.64+0x30], R38 ;  /* 0x0000302608001986 */ /* 0x000fe2000c101526 */
[----:B------:R-:W-:Y:S01]  /*5460*/  ISETP.GT.AND P1, PT, R3, 0x8, P0 ;  /* 0x000000080300780c */ /* 0x000fe20000724270 */
[-C--:B------:R-:W-:Y:S01]  /*5470*/  FMUL R62, R62, R88.reuse ;  /* 0x000000583e3e7220 */ /* 0x080fe20000400000 */
[C---:B------:R-:W-:Y:S01]  /*5480*/  ISETP.GT.AND P0, PT, R4.reuse, 0x28, PT ;  /* 0x000000280400780c */ /* 0x040fe20003f04270 */
[----:B------:R-:W-:Y:S01]  /*5490*/  @P3 STG.E.U16 desc[UR38][R8.64+0x32], R39 ;  /* 0x0000322708003986 */ /* 0x000fe2000c101526 */
[----:B------:R-:W-:Y:S01]  /*54a0*/  ISETP.GT.AND P3, PT, R4, 0x21, PT ;  /* 0x000000210400780c */ /* 0x000fe20003f64270 */
[-C--:B------:R-:W-:Y:S01]  /*54b0*/  FMUL R63, R63, R88.reuse ;  /* 0x000000583f3f7220 */ /* 0x080fe20000400000 */
[----:B------:R-:W-:Y:S01]  /*54c0*/  F2FP.F16.F32.PACK_AB R49, RZ, R49 ;  /* 0x00000031ff31723e */ /* 0x000fe200000000ff */
[----:B------:R-:W-:Y:S01]  /*54d0*/  @P4 STG.E.U16 desc[UR38][R6.64+0x40], R40 ;  /* 0x0000402806004986 */ /* 0x000fe2000c101526 */
[C---:B------:R-:W-:Y:S01]  /*54e0*/  ISETP.GT.AND P2, PT, R3.reuse, RZ, P3 ;  /* 0x000000ff0300720c */ /* 0x040fe20001f44270 */
[-C--:B------:R-:W-:Y:S01]  /*54f0*/  FMUL R64, R64, R88.reuse ;  /* 0x0000005840407220 */ /* 0x080fe20000400000 */
[----:B------:R-:W-:Y:S01]  /*5500*/  ISETP.GT.AND P3, PT, R3, 0x8, P3 ;  /* 0x000000080300780c */ /* 0x000fe20001f64270 */
[-C--:B------:R-:W-:Y:S01]  /*5510*/  FMUL R65, R65, R88.reuse ;  /* 0x0000005841417220 */ /* 0x080fe20000400000 */
        /* <DEDUP_REMOVED lines=62> */
[----:B------:R-:W-:-:S02]  /*5900*/  F2FP.F16.F32.PACK_AB R68, RZ, R68 ;  /* 0x00000044ff44723e */ /* 0x000fc400000000ff */
[----:B------:R-:W-:Y:S01]  /*5910*/  F2FP.F16.F32.PACK_AB R69, RZ, R69 ;  /* 0x00000045ff45723e */ /* 0x000fe200000000ff */
[----:B------:R-:W-:Y:S01]  /*5920*/  @P1 STG.E.U16 desc[UR38][R8.64+0x60], R50 ;  /* 0x0000603208001986 */ /* 0x000fe2000c101526 */
[C---:B------:R-:W-:Y:S02]  /*5930*/  ISETP.GT.AND P1, PT, R3.reuse, 0x8, P0 ;  /* 0x000000080300780c */ /* 0x040fe40000724270 */
[C---:B------:R-:W-:Y:S01]  /*5940*/  ISETP.GT.AND P0, PT, R4.reuse, 0x40, PT ;  /* 0x000000400400780c */ /* 0x040fe20003f04270 */
[----:B------:R-:W-:Y:S01]  /*5950*/  @P3 STG.E.U16 desc[UR38][R8.64+0x62], R51 ;  /* 0x0000623308003986 */ /* 0x000fe2000c101526 */
[----:B------:R-:W-:Y:S02]  /*5960*/  ISETP.GT.AND P3, PT, R4, 0x39, PT ;  /* 0x000000390400780c */ /* 0x000fe40003f64270 */
[----:B------:R-:W-:Y:S01]  /*5970*/  F2FP.F16.F32.PACK_AB R70, RZ, R70 ;  /* 0x00000046ff46723e */ /* 0x000fe200000000ff */
[----:B------:R-:W-:Y:S01]  /*5980*/  @P4 STG.E.U16 desc[UR38][R6.64+0x70], R52 ;  /* 0x0000703406004986 */ /* 0x000fe2000c101526 */
[----:B------:R-:W-:-:S02]  /*5990*/  ISETP.GT.AND P2, PT, R3, RZ, P3 ;  /* 0x000000ff0300720c */ /* 0x000fc40001f44270 */
[C---:B------:R-:W-:Y:S02]  /*59a0*/  ISETP.GT.AND P3, PT, R3.reuse, 0x8, P3 ;  /* 0x000000080300780c */ /* 0x040fe40001f64270 */
[----:B------:R-:W-:Y:S02]  /*59b0*/  ISETP.GT.AND P4, PT, R3, RZ, P0 ;  /* 0x000000ff0300720c */ /* 0x000fe40000784270 */
[----:B------:R-:W-:Y:S02]  /*59c0*/  F2FP.F16.F32.PACK_AB R71, RZ, R71 ;  /* 0x00000047ff47723e */ /* 0x000fe400000000ff */
[----:B------:R-:W-:Y:S02]  /*59d0*/  F2FP.F16.F32.PACK_AB R72, RZ, R72 ;  /* 0x00000048ff48723e */ /* 0x000fe400000000ff */
[----:B------:R-:W-:Y:S02]  /*59e0*/  F2FP.F16.F32.PACK_AB R73, RZ, R73 ;  /* 0x00000049ff49723e */ /* 0x000fe400000000ff */
        /* <DEDUP_REMOVED lines=33> */
[----:B------:R-:W-:-:S03]  /*5c00*/  F2FP.F16.F32.PACK_AB R87, RZ, R87 ;  /* 0x00000057ff57723e */ /* 0x000fc600000000ff */
[----:B------:R-:W-:Y:S04]  /*5c10*/  @P2 STG.E.U16 desc[UR38][R6.64+0x92], R61 ;  /* 0x0000923d06002986 */ /* 0x000fe8000c101526 */
[----:B------:R-:W-:Y:S01]  /*5c20*/  @P1 STG.E.U16 desc[UR38][R8.64+0x90], R62 ;  /* 0x0000903e08001986 */ /* 0x000fe2000c101526 */
[----:B------:R-:W-:Y:S02]  /*5c30*/  ISETP.GT.AND P1, PT, R3, 0x8, P0 ;  /* 0x000000080300780c */ /* 0x000fe40000724270 */
[C---:B------:R-:W-:Y:S01]  /*5c40*/  ISETP.GT.AND P0, PT, R4.reuse, 0x58, PT ;  /* 0x000000580400780c */ /* 0x040fe20003f04270 */
[----:B------:R-:W-:Y:S01]  /*5c50*/  @P3 STG.E.U16 desc[UR38][R8.64+0x92], R63 ;  /* 0x0000923f08003986 */ /* 0x000fe2000c101526 */
[----:B------:R-:W-:-:S03]  /*5c60*/  ISETP.GT.AND P3, PT, R4, 0x51, PT ;  /* 0x000000510400780c */ /* 0x000fc60003f64270 */
[----:B------:R-:W-:Y:S01]  /*5c70*/  @P4 STG.E.U16 desc[UR38][R6.64+0xa0], R64 ;  /* 0x0000a04006004986 */ /* 0x000fe2000c101526 */
[C---:B------:R-:W-:Y:S02]  /*5c80*/  ISETP.GT.AND P2, PT, R3.reuse, RZ, P3 ;  /* 0x000000ff0300720c */ /* 0x040fe40001f44270 */
[C---:B------:R-:W-:Y:S02]  /*5c90*/  ISETP.GT.AND P3, PT, R3.reuse, 0x8, P3 ;  /* 0x000000080300780c */ /* 0x040fe40001f64270 */
[----:B------:R-:W-:-:S09]  /*5ca0*/  ISETP.GT.AND P4, PT, R3, RZ, P0 ;  /* 0x000000ff0300720c */ /* 0x000fd20000784270 */
        /* <DEDUP_REMOVED lines=9> */
[C---:B------:R-:W-:Y:S02]  /*5d40*/  ISETP.GT.AND P3, PT, R3.reuse, RZ, P0 ;  /* 0x000000ff0300720c */ /* 0x040fe40000764270 */
[----:B------:R-:W-:-:S07]  /*5d50*/  ISETP.GT.AND P0, PT, R3, 0x8, P0 ;  /* 0x000000080300780c */ /* 0x000fce0000704270 */
[----:B------:R-:W-:Y:S04]  /*5d60*/  @P2 STG.E.U16 desc[UR38][R6.64+0xb2], R69 ;  /* 0x0000b24506002986 */ /* 0x000fe8000c101526 */
[----:B------:R-:W-:Y:S01]  /*5d70*/  @P1 STG.E.U16 desc[UR38][R8.64+0xb0], R70 ;  /* 0x0000b04608001986 */ /* 0x000fe2000c101526 */
[----:B------:R-:W-:-:S03]  /*5d80*/  ISETP.GT.AND P1, PT, R4, 0x68, PT ;  /* 0x000000680400780c */ /* 0x000fc60003f24270 */
        /* <DEDUP_REMOVED lines=11> */
[C---:B------:R-:W-:Y:S02]  /*5e40*/  ISETP.GT.AND P2, PT, R3.reuse, RZ, P0 ;  /* 0x000000ff0300720c */ /* 0x040fe40000744270 */
[----:B------:R-:W-:Y:S01]  /*5e50*/  ISETP.GT.AND P0, PT, R3, 0x8, P0 ;  /* 0x000000080300780c */ /* 0x000fe20000704270 */
[----:B------:R-:W-:Y:S01]  /*5e60*/  @P3 STG.E.U16 desc[UR38][R6.64+0xd0], R76 ;  /* 0x0000d04c06003986 */ /* 0x000fe2000c101526 */
[----:B------:R-:W-:-:S04]  /*5e70*/  ISETP.GT.AND P3, PT, R4, 0x70, PT ;  /* 0x000000700400780c */ /* 0x000fc80003f64270 */
[C---:B------:R-:W-:Y:S02]  /*5e80*/  ISETP.GT.AND P4, PT, R3.reuse, RZ, P3 ;  /* 0x000000ff0300720c */ /* 0x040fe40001f84270 */
[----:B------:R-:W-:-:S03]  /*5e90*/  ISETP.GT.AND P3, PT, R3, 0x8, P3 ;  /* 0x000000080300780c */ /* 0x000fc60001f64270 */
[----:B------:R-:W-:Y:S01]  /*5ea0*/  @P2 STG.E.U16 desc[UR38][R6.64+0xd2], R77 ;  /* 0x0000d24d06002986 */ /* 0x000fe2000c101526 */
[----:B------:R-:W-:-:S03]  /*5eb0*/  ISETP.GT.AND P2, PT, R4, 0x79, PT ;  /* 0x000000790400780c */ /* 0x000fc60003f44270 */
[----:B------:R-:W-:Y:S01]  /*5ec0*/  @P1 STG.E.U16 desc[UR38][R8.64+0xd0], R78 ;  /* 0x0000d04e08001986 */ /* 0x000fe2000c101526 */
[----:B------:R-:W-:-:S03]  /*5ed0*/  ISETP.GT.AND P1, PT, R4, 0x78, PT ;  /* 0x000000780400780c */ /* 0x000fc60003f24270 */
[----:B------:R-:W-:Y:S01]  /*5ee0*/  @P0 STG.E.U16 desc[UR38][R8.64+0xd2], R79 ;  /* 0x0000d24f08000986 */ /* 0x000fe2000c101526 */
[----:B------:R-:W-:-:S03]  /*5ef0*/  ISETP.GT.AND P0, PT, R4, 0x71, PT ;  /* 0x000000710400780c */ /* 0x000fc60003f04270 */
[----:B------:R-:W-:Y:S01]  /*5f00*/  @P4 STG.E.U16 desc[UR38][R6.64+0xe0], R80 ;  /* 0x0000e05006004986 */ /* 0x000fe2000c101526 */
[C---:B------:R-:W-:Y:S02]  /*5f10*/  ISETP.GT.AND P4, PT, R3.reuse, RZ, P0 ;  /* 0x000000ff0300720c */ /* 0x040fe40000784270 */
[----:B------:R-:W-:-:S11]  /*5f20*/  ISETP.GT.AND P0, PT, R3, 0x8, P0 ;  /* 0x000000080300780c */ /* 0x000fd60000704270 */
[----:B------:R-:W-:Y:S02]  /*5f30*/  @P4 IMAD.MOV.U32 R4, RZ, RZ, R6 ;  /* 0x000000ffff044224 */ /* 0x000fe400078e0006 */
[----:B------:R-:W-:-:S05]  /*5f40*/  @P4 IMAD.MOV.U32 R5, RZ, RZ, R7 ;  /* 0x000000ffff054224 */ /* 0x000fca00078e0007 */
[----:B------:R0:W-:Y:S01]  /*5f50*/  @P4 STG.E.U16 desc[UR38][R4.64+0xe2], R81 ;  /* 0x0000e25104004986 */ /* 0x0001e2000c101526 */
[C---:B------:R-:W-:Y:S02]  /*5f60*/  ISETP.GT.AND P4, PT, R3.reuse, RZ, P2 ;  /* 0x000000ff0300720c */ /* 0x040fe40001784270 */
[----:B------:R-:W-:Y:S01]  /*5f70*/  ISETP.GT.AND P2, PT, R3, 0x8, P2 ;  /* 0x000000080300780c */ /* 0x000fe20001744270 */
[----:B0-----:R-:W-:Y:S02]  /*5f80*/  @P3 IMAD.MOV.U32 R4, RZ, RZ, R8 ;  /* 0x000000ffff043224 */ /* 0x001fe400078e0008 */
[----:B------:R-:W-:-:S05]  /*5f90*/  @P3 IMAD.MOV.U32 R5, RZ, RZ, R9 ;  /* 0x000000ffff053224 */ /* 0x000fca00078e0009 */
[----:B------:R0:W-:Y:S01]  /*5fa0*/  @P3 STG.E.U16 desc[UR38][R4.64+0xe0], R82 ;  /* 0x0000e05204003986 */ /* 0x0001e2000c101526 */
[C---:B------:R-:W-:Y:S02]  /*5fb0*/  ISETP.GT.AND P3, PT, R3.reuse, RZ, P1 ;  /* 0x000000ff0300720c */ /* 0x040fe40000f64270 */
[----:B------:R-:W-:Y:S01]  /*5fc0*/  ISETP.GT.AND P1, PT, R3, 0x8, P1 ;  /* 0x000000080300780c */ /* 0x000fe20000f24270 */
[----:B0-----:R-:W-:Y:S02]  /*5fd0*/  @P0 IMAD.MOV.U32 R4, RZ, RZ, R8 ;  /* 0x000000ffff040224 */ /* 0x001fe400078e0008 */
[----:B------:R-:W-:-:S05]  /*5fe0*/  @P0 IMAD.MOV.U32 R5, RZ, RZ, R9 ;  /* 0x000000ffff050224 */ /* 0x000fca00078e0009 */
[----:B------:R0:W-:Y:S03]  /*5ff0*/  @P0 STG.E.U16 desc[UR38][R4.64+0xe2], R83 ;  /* 0x0000e25304000986 */ /* 0x0001e6000c101526 */
[----:B0-----:R-:W-:Y:S02]  /*6000*/  @P3 IMAD.MOV.U32 R4, RZ, RZ, R6 ;  /* 0x000000ffff043224 */ /* 0x001fe400078e0006 */
[----:B------:R-:W-:-:S05]  /*6010*/  @P3 IMAD.MOV.U32 R5, RZ, RZ, R7 ;  /* 0x000000ffff053224 */ /* 0x000fca00078e0007 */
[----:B------:R0:W-:Y:S04]  /*6020*/  @P3 STG.E.U16 desc[UR38][R4.64+0xf0], R84 ;  /* 0x0000f05404003986 */ /* 0x0001e8000c101526 */
[----:B------:R4:W-:Y:S01]  /*6030*/  @P4 STG.E.U16 desc[UR38][R6.64+0xf2], R85 ;  /* 0x0000f25506004986 */ /* 0x0009e2000c101526 */
[----:B0-----:R-:W-:Y:S02]  /*6040*/  @P1 IMAD.MOV.U32 R4, RZ, RZ, R8 ;  /* 0x000000ffff041224 */ /* 0x001fe400078e0008 */
[----:B------:R-:W-:-:S05]  /*6050*/  @P1 IMAD.MOV.U32 R5, RZ, RZ, R9 ;  /* 0x000000ffff051224 */ /* 0x000fca00078e0009 */
[----:B------:R4:W-:Y:S04]  /*6060*/  @P1 STG.E.U16 desc[UR38][R4.64+0xf0], R86 ;  /* 0x0000f05604001986 */ /* 0x0009e8000c101526 */
[----:B------:R4:W-:Y:S02]  /*6070*/  @P2 STG.E.U16 desc[UR38][R8.64+0xf2], R87 ;  /* 0x0000f25708002986 */ /* 0x0009e4000c101526 */
.L_x_158:
[----:B------:R-:W-:Y:S05]  /*6080*/  BSYNC B0 ;  /* 0x0000000000007941 */ /* 0x000fea0003800000 */
.L_x_32:
[----:B------:R-:W-:Y:S01]  /*6090*/  IADD3 R16, P0, R16, UR36, RZ ;  /* 0x0000002410107c10 */ /* 0x000fe2000ff1e0ff */
[----:B------:R-:W-:Y:S01]  /*60a0*/  ULDC.64 UR4, c[0x0][0x650] ;  /* 0x0001940000047ab9 */ /* 0x000fe20000000a00 */
[----:B------:R-:W-:Y:S01]  /*60b0*/  PRMT R3, RZ, 0x7610, R3 ;  /* 0x00007610ff037816 */ /* 0x000fe20000000003 */
[----:B------:R-:W-:Y:S01]  /*60c0*/  IMAD.MOV.U32 R100, RZ, RZ, -0x1 ;  /* 0xffffffffff647424 */ /* 0x000fe200078e00ff */
[----:B------:R-:W-:Y:S01]  /*60d0*/  IADD3.X R17, R17, UR42, RZ, P0, !PT ;  /* 0x0000002a11117c10 */ /* 0x000fe200087fe4ff */
[----:B------:R-:W-:Y:S01]  /*60e0*/  IMAD.MOV.U32 R99, RZ, RZ, -0x1 ;  /* 0xffffffffff637424 */ /* 0x000fe200078e00ff */
[----:B------:R-:W-:-:S04]  /*60f0*/  ISETP.GE.U32.AND P0, PT, R16, UR4, PT ;  /* 0x0000000410007c0c */ /* 0x000fc8000bf06070 */
[----:B------:R-:W-:-:S13]  /*6100*/  ISETP.GE.U32.AND.EX P0, PT, R17, UR5, PT, P0 ;  /* 0x0000000511007c0c */ /* 0x000fda000bf06100 */
[----:B------:R-:W-:Y:S05]  /*6110*/  @P0 BRA `(.L_x_159) ;  /* 0x00000004004c0947 */ /* 0x000fea0003800000 */
[----:B------:R-:W0:Y:S01]  /*6120*/  LDC.64 R10, c[0x0][0x628] ;  /* 0x00018a00ff0a7b82 */ /* 0x000e220000000a00 */
[----:B---3--:R-:W3:Y:S01]  /*6130*/  S2R R12, SR_CTAID.X ;  /* 0x00000000000c7919 */ /* 0x008ee20000002500 */
[----:B-12-4-:R-:W-:Y:S02]  /*6140*/  IMAD.MOV.U32 R8, RZ, RZ, R16 ;  /* 0x000000ffff087224 */ /* 0x016fe400078e0010 */
[----:B------:R-:W-:Y:S01]  /*6150*/  IMAD.MOV.U32 R9, RZ, RZ, R17 ;  /* 0x000000ffff097224 */ /* 0x000fe200078e0011 */
[----:B------:R-:W1:Y:S03]  /*6160*/  S2R R20, SR_CTAID.Y ;  /* 0x0000000000147919 */ /* 0x000e660000002600 */
[----:B------:R-:W2:Y:S08]  /*6170*/  LDC R0, c[0x0][0x630] ;  /* 0x00018c00ff007b82 */ /* 0x000eb00000000800 */
[----:B------:R-:W4:Y:S01]  /*6180*/  LDC.64 R14, c[0x0][0x620] ;  /* 0x00018800ff0e7b82 */ /* 0x000f220000000a00 */
[----:B0-----:R-:W-:-:S04]  /*6190*/  ISETP.NE.U32.AND P0, PT, R10, RZ, PT ;  /* 0x000000ff0a00720c */ /* 0x001fc80003f05070 */
[----:B------:R-:W-:-:S13]  /*61a0*/  ISETP.NE.AND.EX P0, PT, R11, RZ, PT, P0 ;  /* 0x000000ff0b00720c */ /* 0x000fda0003f05300 */
[----:B-1234-:R-:W-:Y:S05]  /*61b0*/  @!P0 BRA `(.L_x_160) ;  /* 0x0000000000288947 */ /* 0x01efea0003800000 */
        /* <DEDUP_REMOVED lines=10> */
.L_x_160:
[-CC-:B------:R-:W-:Y:S01]  /*6260*/  SHF.R.U64 R99, R8, R0.reuse, R9.reuse ;  /* 0x0000000008637219 */ /* 0x180fe20000001209 */
[----:B------:R-:W0:Y:S01]  /*6270*/  LDC.64 R26, c[0x0][0x640] ;  /* 0x00019000ff1a7b82 */ /* 0x000e220000000a00 */
[----:B------:R-:W-:Y:S01]  /*6280*/  SHF.R.U32.HI R0, RZ, R0, R9 ;  /* 0x00000000ff007219 */ /* 0x000fe20000011609 */
[----:B------:R-:W-:Y:S01]  /*6290*/  ULDC UR4, c[0x0][0x150] ;  /* 0x0000540000047ab9 */ /* 0x000fe20000000800 */
[----:B------:R-:W-:Y:S02]  /*62a0*/  IADD3 R3, P0, RZ, -R99, RZ ;  /* 0x80000063ff037210 */ /* 0x000fe40007f1e0ff */
[----:B------:R-:W-:-:S03]  /*62b0*/  I2FP.F32.U32 R7, R12 ;  /* 0x0000000c00077245 */ /* 0x000fc60000201000 */
[----:B------:R-:W1:Y:S01]  /*62c0*/  LDC R6, c[0x0][0x618] ;  /* 0x00018600ff067b82 */ /* 0x000e620000000800 */
[----:B------:R-:W-:Y:S02]  /*62d0*/  IMAD.X R5, RZ, RZ, ~R0, P0 ;  /* 0x000000ffff057224 */ /* 0x000fe400000e0e00 */
[----:B------:R-:W-:Y:S01]  /*62e0*/  FMUL R7, R7, UR4 ;  /* 0x0000000407077c20 */ /* 0x000fe20008400000 */
[----:B------:R-:W-:Y:S01]  /*62f0*/  ULDC UR4, c[0x0][0x154] ;  /* 0x0000550000047ab9 */ /* 0x000fe20000000800 */
[-C--:B------:R-:W-:Y:S02]  /*6300*/  IMAD R0, R5, R14.reuse, RZ ;  /* 0x0000000e05007224 */ /* 0x080fe400078e02ff */
[C---:B------:R-:W-:Y:S01]  /*6310*/  IMAD.WIDE.U32 R4, R3.reuse, R14, R16 ;  /* 0x0000000e03047225 */ /* 0x040fe200078e0010 */
[----:B------:R-:W2:Y:S01]  /*6320*/  LDC R11, c[0x0][0x608] ;  /* 0x00018200ff0b7b82 */ /* 0x000ea20000000800 */
[----:B------:R-:W3:Y:S02]  /*6330*/  F2I.U32.TRUNC.NTZ R7, R7 ;  /* 0x0000000700077305 */ /* 0x000ee4000020f000 */
[----:B------:R-:W-:-:S04]  /*6340*/  IMAD R3, R3, R15, R0 ;  /* 0x0000000f03037224 */ /* 0x000fc800078e0200 */
[----:B------:R-:W-:Y:S01]  /*6350*/  IMAD.IADD R3, R5, 0x1, R3 ;  /* 0x0000000105037824 */ /* 0x000fe200078e0203 */
[----:B------:R-:W4:Y:S01]  /*6360*/  LDC R8, c[0x0][0x658] ;  /* 0x00019600ff087b82 */ /* 0x000f220000000800 */
[----:B------:R-:W-:Y:S02]  /*6370*/  I2FP.F32.U32 R5, R20 ;  /* 0x0000001400057245 */ /* 0x000fe40000201000 */
[----:B0-----:R-:W-:-:S04]  /*6380*/  ISETP.NE.U32.AND P0, PT, R26, RZ, PT ;  /* 0x000000ff1a00720c */ /* 0x001fc80003f05070 */
[----:B------:R-:W-:Y:S01]  /*6390*/  ISETP.NE.AND.EX P0, PT, R27, RZ, PT, P0 ;  /* 0x000000ff1b00720c */ /* 0x000fe20003f05300 */
[----:B------:R-:W0:Y:S01]  /*63a0*/  LDC R9, c[0x0][0x144] ;  /* 0x00005100ff097b82 */ /* 0x000e220000000800 */
[-C--:B-1----:R-:W-:Y:S01]  /*63b0*/  SHF.R.U64 R13, R4, R6.reuse, R3 ;  /* 0x00000006040d7219 */ /* 0x082fe20000001203 */
[----:B---3--:R-:W-:Y:S01]  /*63c0*/  IMAD.MOV R7, RZ, RZ, -R7 ;  /* 0x000000ffff077224 */ /* 0x008fe200078e0a07 */
[----:B------:R-:W-:Y:S01]  /*63d0*/  SHF.R.U32.HI R0, RZ, R6, R3 ;  /* 0x00000006ff007219 */ /* 0x000fe20000011603 */
[----:B------:R-:W-:-:S04]  /*63e0*/  FMUL R6, R5, UR4 ;  /* 0x0000000405067c20 */ /* 0x000fc80008400000 */
[----:B------:R-:W1:Y:S01]  /*63f0*/  LDC R21, c[0x0][0x148] ;  /* 0x00005200ff157b82 */ /* 0x000e620000000800 */
[----:B------:R3:W0:Y:S01]  /*6400*/  F2I.U32.TRUNC.NTZ R14, R6 ;  /* 0x00000006000e7305 */ /* 0x000622000020f000 */
[-CC-:B--2---:R-:W-:Y:S02]  /*6410*/  SHF.R.U64 R10, R13, R11.reuse, R0.reuse ;  /* 0x0000000b0d0a7219 */ /* 0x184fe40000001200 */
[----:B------:R-:W-:-:S04]  /*6420*/  SHF.R.U32.HI R3, RZ, R11, R0 ;  /* 0x0000000bff037219 */ /* 0x000fc80000011600 */
[----:B-----5:R-:W2:Y:S01]  /*6430*/  LDC R24, c[0x0][0x648] ;  /* 0x00019200ff187b82 */ /* 0x020ea20000000800 */
[-CC-:B----4-:R-:W-:Y:S02]  /*6440*/  SHF.R.U64 R15, R10, R8.reuse, R3.reuse ;  /* 0x000000080a0f7219 */ /* 0x190fe40000001203 */
[----:B------:R-:W-:-:S03]  /*6450*/  SHF.R.U32.HI R5, RZ, R8, R3 ;  /* 0x00000008ff057219 */ /* 0x000fc60000011603 */
[----:B------:R-:W-:Y:S02]  /*6460*/  IMAD.MOV.U32 R4, RZ, RZ, R15 ;  /* 0x000000ffff047224 */ /* 0x000fe400078e000f */
[----:B------:R-:W4:Y:S01]  /*6470*/  LDC R28, c[0x0][0x638] ;  /* 0x00018e00ff1c7b82 */ /* 0x000f220000000800 */
[----:B0-----:R-:W-:-:S07]  /*6480*/  IMAD R25, R9, R7, R12 ;  /* 0x0000000709197224 */ /* 0x001fce00078e020c */
[----:B------:R-:W0:Y:S08]  /*6490*/  LDC R29, c[0x0][0x610] ;  /* 0x00018400ff1d7b82 */ /* 0x000e300000000800 */
[----:B------:R-:W0:Y:S01]  /*64a0*/  LDC R30, c[0x0][0x600] ;  /* 0x00018000ff1e7b82 */ /* 0x000e220000000800 */
[----:B-1-3--:R-:W-:Y:S05]  /*64b0*/  @!P0 BRA `(.L_x_161) ;  /* 0x0000000000288947 */ /* 0x00afea0003800000 */
[----:B------:R-:W1:Y:S02]  /*64c0*/  LDC R0, c[0x0][0x64c] ;  /* 0x00019300ff007b82 */ /* 0x000e640000000800 */
[----:B-1----:R-:W-:-:S05]  /*64d0*/  IADD3 R3, P0, R15, R0, RZ ;  /* 0x000000000f037210 */ /* 0x002fca0007f1e0ff */
        /* <DEDUP_REMOVED lines=8> */
.L_x_161:
[----:B------:R-:W-:Y:S01]  /*6560*/  ISETP.NE.AND P0, PT, R2, 0x1, PT ;  /* 0x000000010200780c */ /* 0x000fe20003f05270 */
[----:B------:R-:W-:Y:S01]  /*6570*/  IMAD.MOV R14, RZ, RZ, -R14 ;  /* 0x000000ffff0e7224 */ /* 0x000fe200078e0a0e */
[----:B--2---:R-:W-:Y:S02]  /*6580*/  SHF.R.U64 R0, R4, R24, R5 ;  /* 0x0000001804007219 */ /* 0x004fe40000001205 */
[----:B------:R-:W-:Y:S02]  /*6590*/  LOP3.LUT R3, R10, R97, RZ, 0xc0, !PT ;  /* 0x000000610a037212 */ /* 0x000fe400078ec0ff */
[----:B------:R-:W-:Y:S01]  /*65a0*/  LOP3.LUT R6, R13, R96, RZ, 0xc0, !PT ;  /* 0x000000600d067212 */ /* 0x000fe200078ec0ff */
[----:B------:R-:W-:Y:S02]  /*65b0*/  IMAD.MOV R4, RZ, RZ, -R0 ;  /* 0x000000ffff047224 */ /* 0x000fe400078e0a00 */
[----:B------:R-:W-:Y:S02]  /*65c0*/  IMAD R0, R92, R0, R3 ;  /* 0x000000005c007224 */ /* 0x000fe400078e0203 */
[----:B----4-:R-:W-:-:S02]  /*65d0*/  IMAD R3, R4, R28, R15 ;  /* 0x0000001c04037224 */ /* 0x010fc400078e020f */
[----:B------:R-:W-:Y:S02]  /*65e0*/  @P0 IMAD R25, R21, R14, R20 ;  /* 0x0000000e15190224 */ /* 0x000fe400078e0214 */
[----:B0-----:R-:W-:Y:S02]  /*65f0*/  IMAD R5, R3, R30, R6 ;  /* 0x0000001e03057224 */ /* 0x001fe400078e0206 */
[----:B------:R-:W-:Y:S02]  /*6600*/  IMAD R0, R0, R29, R25 ;  /* 0x0000001d00007224 */ /* 0x000fe400078e0219 */
[----:B------:R-:W-:-:S03]  /*6610*/  IMAD.MOV.U32 R4, RZ, RZ, 0x1 ;  /* 0x00000001ff047424 */ /* 0x000fc600078e00ff */
[----:B------:R-:W-:Y:S02]  /*6620*/  SEL R100, R5, R0, !P0 ;  /* 0x0000000005647207 */ /* 0x000fe40004000000 */
[----:B------:R-:W-:Y:S02]  /*6630*/  PRMT R3, R4, 0x7610, R3 ;  /* 0x0000761004037816 */ /* 0x000fe40000000003 */
[----:B------:R-:W-:-:S07]  /*6640*/  SEL R0, R0, R5, !P0 ;  /* 0x0000000500007207 */ /* 0x000fce0004000000 */
.L_x_159:
[----:B------:R-:W-:Y:S01]  /*6650*/  UIADD3 UR41, UR43, UR41, URZ ;  /* 0x000000292b297290 */ /* 0x000fe2000fffe03f */
[----:B------:R-:W-:Y:S01]  /*6660*/  LOP3.LUT P0, RZ, R3, 0xff, RZ, 0xc0, !PT ;  /* 0x000000ff03ff7812 */ /* 0x000fe2000780c0ff */
[----:B------:R-:W-:Y:S02]  /*6670*/  IMAD.MOV.U32 R101, RZ, RZ, R0 ;  /* 0x000000ffff657224 */ /* 0x000fe400078e0000 */
[----:B------:R-:W-:Y:S02]  /*6680*/  USHF.R.U32.HI UR4, URZ, 0x2, UR41 ;  /* 0x000000023f047899 */ /* 0x000fe40008011629 */
[----:B------:R-:W-:Y:S02]  /*6690*/  UISETP.GT.U32.AND UP1, UPT, UR41, 0x3, UPT ;  /* 0x000000032900788c */ /* 0x000fe4000bf24070 */
[----:B------:R-:W-:Y:S02]  /*66a0*/  ULOP3.LUT UR4, UR4, 0x1, URZ, 0xc0, !UPT ;  /* 0x0000000104047892 */ /* 0x000fe4000f8ec03f */
[----:B------:R-:W-:-:S02]  /*66b0*/  UISETP.LT.U32.AND UP1, UPT, UR43, 0x4, UP1 ;  /* 0x000000042b00788c */ /* 0x000fc40008f21070 */
[----:B------:R-:W-:Y:S02]  /*66c0*/  UISETP.NE.U32.AND UP0, UPT, UR4, 0x1, UPT ;  /* 0x000000010400788c */ /* 0x000fe4000bf05070 */
[----:B------:R-:W-:Y:S02]  /*66d0*/  USEL UR5, URZ, 0x1, !UP1 ;  /* 0x000000013f057887 */ /* 0x000fe4000c800000 */
[----:B------:R-:W-:Y:S02]  /*66e0*/  UISETP.GT.U32.AND UP0, UPT, UR43, 0x3, !UP0 ;  /* 0x000000032b00788c */ /* 0x000fe4000c704070 */
[----:B------:R-:W-:Y:S02]  /*66f0*/  ULOP3.LUT UR41, UR41, 0x3, URZ, 0xc0, !UPT ;  /* 0x0000000329297892 */ /* 0x000fe4000f8ec03f */
[----:B------:R-:W-:-:S04]  /*6700*/  USEL UR4, URZ, 0x1, !UP0 ;  /* 0x000000013f047887 */ /* 0x000fc8000c000000 */
[----:B------:R-:W-:Y:S01]  /*6710*/  ULOP3.LUT UR40, UR4, UR40, UR5, 0x96, !UPT ;  /* 0x0000002804287292 */ /* 0x000fe2000f8e9605 */
[----:B------:R-:W-:Y:S11]  /*6720*/  @P0 BRA `(.L_x_162) ;  /* 0xffffffac00380947 */ /* 0x000ff6000383ffff */
[----:B------:R-:W-:Y:S05]  /*6730*/  EXIT ;  /* 0x000000000000794d */ /* 0x000fea0003800000 */
.L_x_7:
        /* <DEDUP_REMOVED lines=26> */
.L_x_164:
[----:B------:R-:W0:Y:S01]  /*68e0*/  LDC.64 R28, c[0x0][0x640] ;  /* 0x00019000ff1c7b82 */ /* 0x000e220000000a00 */
[-CC-:B------:R-:W-:Y:S01]  /*68f0*/  SHF.R.U64 R21, R14, R6.reuse, R15.reuse ;  /* 0x000000060e157219 */ /* 0x180fe2000000120f */
[----:B------:R-:W-:Y:S01]  /*6900*/  IMAD.MOV.U32 R30, RZ, RZ, 0x1 ;  /* 0x00000001ff1e7424 */ /* 0x000fe200078e00ff */
[----:B------:R-:W-:Y:S02]  /*6910*/  SHF.R.U32.HI R6, RZ, R6, R15 ;  /* 0x00000006ff067219 */ /* 0x000fe4000001160f */
[----:B------:R-:W-:-:S03]  /*6920*/  IADD3 R13, P0, RZ, -R21, RZ ;  /* 0x80000015ff0d7210 */ /* 0x000fc60007f1e0ff */
[----:B------:R-:W1:Y:S02]  /*6930*/  LDC R12, c[0x0][0x618] ;  /* 0x00018600ff0c7b82 */ /* 0x000e640000000800 */
[----:B------:R-:W-:-:S04]  /*6940*/  IMAD.X R9, RZ, RZ, ~R6, P0 ;  /* 0x000000ffff097224 */ /* 0x000fc800000e0e06 */
[-C--:B------:R-:W-:Y:S02]  /*6950*/  IMAD R6, R9, R24.reuse, RZ ;  /* 0x0000001809067224 */ /* 0x080fe400078e02ff */
[----:B------:R-:W2:Y:S01]  /*6960*/  LDC R14, c[0x0][0x608] ;  /* 0x00018200ff0e7b82 */ /* 0x000ea20000000800 */
[----:B------:R-:W-:-:S04]  /*6970*/  IMAD.WIDE.U32 R8, R13, R24, R16 ;  /* 0x000000180d087225 */ /* 0x000fc800078e0010 */
[----:B------:R-:W-:-:S03]  /*6980*/  IMAD R13, R13, R25, R6 ;  /* 0x000000190d0d7224 */ /* 0x000fc600078e0206 */
[----:B------:R-:W3:Y:S01]  /*6990*/  LDC R27, c[0x0][0x658] ;  /* 0x00019600ff1b7b82 */ /* 0x000ee20000000800 */
[----:B------:R-:W-:Y:S01]  /*69a0*/  IMAD.IADD R9, R9, 0x1, R13 ;  /* 0x0000000109097824 */ /* 0x000fe200078e020d */
[----:B0-----:R-:W-:-:S04]  /*69b0*/  ISETP.NE.U32.AND P0, PT, R28, RZ, PT ;  /* 0x000000ff1c00720c */ /* 0x001fc80003f05070 */
[----:B------:R-:W-:Y:S02]  /*69c0*/  ISETP.NE.AND.EX P0, PT, R29, RZ, PT, P0 ;  /* 0x000000ff1d00720c */ /* 0x000fe40003f05300 */
[----:B------:R-:W0:Y:S01]  /*69d0*/  LDC R22, c[0x0][0x600] ;  /* 0x00018000ff167b82 */ /* 0x000e220000000800 */
[-CC-:B-1----:R-:W-:Y:S01]  /*69e0*/  SHF.R.U64 R10, R8, R12.reuse, R9.reuse ;  /* 0x0000000c080a7219 */ /* 0x182fe20000001209 */
[----:B------:R-:W-:Y:S01]  /*69f0*/  IMAD.MOV.U32 R8, RZ, RZ, -0x1 ;  /* 0xffffffffff087424 */ /* 0x000fe200078e00ff */
[----:B------:R-:W-:-:S05]  /*6a00*/  SHF.R.U32.HI R9, RZ, R12, R9 ;  /* 0x0000000cff097219 */ /* 0x000fca0000011609 */
[----:B------:R-:W1:Y:S01]  /*6a10*/  LDC R24, c[0x0][0x648] ;  /* 0x00019200ff187b82 */ /* 0x000e620000000800 */
[-CC-:B--2---:R-:W-:Y:S02]  /*6a20*/  SHF.R.U64 R23, R10, R14.reuse, R9.reuse ;  /* 0x0000000e0a177219 */ /* 0x184fe40000001209 */
[----:B------:R-:W-:-:S05]  /*6a30*/  SHF.R.U32.HI R6, RZ, R14, R9 ;  /* 0x0000000eff067219 */ /* 0x000fca0000011609 */
[----:B------:R-:W2:Y:S01]  /*6a40*/  LDC R26, c[0x0][0x638] ;  /* 0x00018e00ff1a7b82 */ /* 0x000ea20000000800 */
[-C--:B---3--:R-:W-:Y:S02]  /*6a50*/  SHF.L.U32 R8, R8, R27.reuse, RZ ;  /* 0x0000001b08087219 */ /* 0x088fe400000006ff */
[-CC-:B------:R-:W-:Y:S02]  /*6a60*/  SHF.R.U64 R25, R23, R27.reuse, R6.reuse ;  /* 0x0000001b17197219 */ /* 0x180fe40000001206 */
[----:B------:R-:W-:Y:S02]  /*6a70*/  LOP3.LUT R32, RZ, R8, RZ, 0x33, !PT ;  /* 0x00000008ff207212 */ /* 0x000fe400078e33ff */
[----:B------:R-:W-:Y:S01]  /*6a80*/  SHF.R.U32.HI R9, RZ, R27, R6 ;  /* 0x0000001bff097219 */ /* 0x000fe20000011606 */
[----:B------:R-:W3:Y:S01]  /*6a90*/  LDC R31, c[0x0][0x610] ;  /* 0x00018400ff1f7b82 */ /* 0x000ee20000000800 */
[----:B------:R-:W-:Y:S01]  /*6aa0*/  IMAD.MOV.U32 R8, RZ, RZ, R25 ;  /* 0x000000ffff087224 */ /* 0x000fe200078e0019 */
[----:B------:R-:W-:Y:S06]  /*6ab0*/  @!P0 BRA `(.L_x_165) ;  /* 0x0000000000288947 */ /* 0x000fec0003800000 */
        /* <DEDUP_REMOVED lines=10> */
.L_x_165:
[----:B------:R-:W-:Y:S02]  /*6b60*/  ISETP.NE.AND P0, PT, R2, 0x1, PT ;  /* 0x000000010200780c */ /* 0x000fe40003f05270 */
[----:B-1----:R-:W-:Y:S01]  /*6b70*/  SHF.R.U64 R6, R8, R24, R9 ;  /* 0x0000001808067219 */ /* 0x002fe20000001209 */
[----:B0-----:R-:W-:Y:S01]  /*6b80*/  VIADD R9, R22, 0xffffffff ;  /* 0xffffffff16097836 */ /* 0x001fe20000000000 */
[----:B------:R-:W-:Y:S02]  /*6b90*/  SHF.L.U32 R30, R30, R27, RZ ;  /* 0x0000001b1e1e7219 */ /* 0x000fe400000006ff */
[----:B------:R-:W-:Y:S01]  /*6ba0*/  LOP3.LUT R5, R23, R32, RZ, 0xc0, !PT ;  /* 0x0000002017057212 */ /* 0x000fe200078ec0ff */
[----:B------:R-:W-:-:S04]  /*6bb0*/  IMAD.MOV R8, RZ, RZ, -R6 ;  /* 0x000000ffff087224 */ /* 0x000fc800078e0a06 */
[----:B------:R-:W-:Y:S01]  /*6bc0*/  IMAD R6, R30, R6, R5 ;  /* 0x000000061e067224 */ /* 0x000fe200078e0205 */
[----:B------:R-:W-:Y:S01]  /*6bd0*/  LOP3.LUT R5, R10, R9, RZ, 0xc0, !PT ;  /* 0x000000090a057212 */ /* 0x000fe200078ec0ff */
[----:B------:R-:W-:Y:S02]  /*6be0*/  @P0 IMAD R3, R7, R20, R4 ;  /* 0x0000001407030224 */ /* 0x000fe400078e0204 */
[----:B--2---:R-:W-:Y:S02]  /*6bf0*/  IMAD R4, R8, R26, R25 ;  /* 0x0000001a08047224 */ /* 0x004fe400078e0219 */
[----:B---3--:R-:W-:Y:S02]  /*6c00*/  IMAD R3, R6, R31, R3 ;  /* 0x0000001f06037224 */ /* 0x008fe400078e0203 */
[----:B------:R-:W-:Y:S02]  /*6c10*/  IMAD R4, R4, R22, R5 ;  /* 0x0000001604047224 */ /* 0x000fe400078e0205 */
[----:B------:R-:W-:-:S02]  /*6c20*/  IMAD.MOV.U32 R8, RZ, RZ, 0x1 ;  /* 0x00000001ff087424 */ /* 0x000fc400078e00ff */
[----:B------:R-:W-:Y:S01]  /*6c30*/  IMAD.MOV.U32 R6, RZ, RZ, R21 ;  /* 0x000000ffff067224 */ /* 0x000fe200078e0015 */
[----:B------:R-:W-:Y:S02]  /*6c40*/  SEL R13, R4, R3, !P0 ;  /* 0x00000003040d7207 */ /* 0x000fe40004000000 */
[----:B------:R-:W-:-:S07]  /*6c50*/  SEL R19, R3, R4, !P0 ;  /* 0x0000000403137207 */ /* 0x000fce0004000000 */
.L_x_163:
[----:B------:R-:W-:-:S08]  /*6c60*/  NOP ;  /* 0x0000000000007918 */ /* 0x000fd00000000000 */
[----:B------:R-:W0:-:S00]  /*6c70*/  USETMAXREG.DEALLOC.CTAPOOL 0x28 ;  /* 0x00000028000079c8 */ /* 0x000e0000080e0500 */
[----:B0-----:R-:W-:-:S13]  /*6c80*/  ISETP.NE.AND P0, PT, R0, RZ, PT ;  /* 0x000000ff0000720c */ /* 0x001fda0003f05270 */
[----:B------:R-:W-:Y:S05]  /*6c90*/  @P0 EXIT ;  /* 0x000000000000094d */ /* 0x000fea0003800000 */
[----:B------:R-:W-:Y:S01]  /*6ca0*/  LOP3.LUT P0, RZ, R8, 0xff, RZ, 0xc0, !PT ;  /* 0x000000ff08ff7812 */ /* 0x000fe2000780c0ff */
[----:B------:R-:W-:Y:S02]  /*6cb0*/  IMAD.MOV.U32 R10, RZ, RZ, 0x1 ;  /* 0x00000001ff0a7424 */ /* 0x000fe400078e00ff */
[----:B------:R-:W-:-:S10]  /*6cc0*/  IMAD.MOV.U32 R9, RZ, RZ, RZ ;  /* 0x000000ffff097224 */ /* 0x000fd400078e00ff */
[----:B------:R-:W-:Y:S05]  /*6cd0*/  @!P0 BRA `(.L_x_166) ;  /* 0x0000000c004c8947 */ /* 0x000fea0003800000 */
[----:B------:R-:W0:Y:S01]  /*6ce0*/  LDC R0, c[0x0][0x28c] ;  /* 0x0000a300ff007b82 */ /* 0x000e220000000800 */
[----:B------:R-:W-:Y:S01]  /*6cf0*/  ULDC UR6, c[0x0][0x658] ;  /* 0x0001960000067ab9 */ /* 0x000fe20000000800 */
[----:B------:R-:W-:Y:S01]  /*6d00*/  UMOV UR7, 0xffffffff ;  /* 0xffffffff00077882 */ /* 0x000fe20000000000 */
[----:B------:R-:W-:Y:S01]  /*6d10*/  BSSY B0, `(.L_x_166) ;  /* 0x00000cf000007945 */ /* 0x000fe20003800000 */
[----:B------:R-:W-:Y:S01]  /*6d20*/  USHF.L.U32 UR7, UR7, UR6, URZ ;  /* 0x0000000607077299 */ /* 0x000fe2000800063f */
[----:B------:R-:W-:Y:S01]  /*6d30*/  LOP3.LUT R12, R18, 0x2, RZ, 0xfc, !PT ;  /* 0x00000002120c7812 */ /* 0x000fe200078efcff */
[----:B------:R-:W-:Y:S01]  /*6d40*/  IMAD.MOV.U32 R10, RZ, RZ, 0x1 ;  /* 0x00000001ff0a7424 */ /* 0x000fe200078e00ff */
[----:B------:R-:W-:Y:S01]  /*6d50*/  ULDC UR5, c[0x0][0x600] ;  /* 0x0001800000057ab9 */ /* 0x000fe20000000800 */
[----:B------:R-:W1:Y:S01]  /*6d60*/  S2UR UR4, SR_CgaCtaId ;  /* 0x00000000000479c3 */ /* 0x000e620000008800 */
[----:B------:R-:W-:Y:S01]  /*6d70*/  IMAD.MOV.U32 R9, RZ, RZ, RZ ;  /* 0x000000ffff097224 */ /* 0x000fe200078e00ff */
[----:B------:R-:W-:Y:S01]  /*6d80*/  UMOV UR8, 0x1 ;  /* 0x0000000100087882 */ /* 0x000fe20000000000 */
[----:B------:R-:W-:-:S02]  /*6d90*/  UIADD3 UR5, UR5, -0x1, URZ ;  /* 0xffffffff05057890 */ /* 0x000fc4000fffe03f */
[----:B------:R-:W-:Y:S02]  /*6da0*/  USHF.L.U32 UR21, UR8, UR6, URZ ;  /* 0x0000000608157299 */ /* 0x000fe4000800063f */
[----:B------:R-:W-:Y:S01]  /*6db0*/  ULOP3.LUT UR13, URZ, UR7, URZ, 0x33, !UPT ;  /* 0x000000073f0d7292 */ /* 0x000fe2000f8e333f */
[----:B------:R-:W-:Y:S01]  /*6dc0*/  ULDC.64 UR30, c[0x0][0x198] ;  /* 0x00006600001e7ab9 */ /* 0x000fe20000000a00 */
[----:B0-----:R-:W-:-:S05]  /*6dd0*/  VIADD R0, R0, 0x3f ;  /* 0x0000003f00007836 */ /* 0x001fca0000000000 */
[----:B------:R-:W-:Y:S01]  /*6de0*/  SHF.R.S32.HI R3, RZ, 0x1f, R0 ;  /* 0x0000001fff037819 */ /* 0x000fe20000011400 */
[----:B-1----:R-:W-:-:S03]  /*6df0*/  USHF.L.U32 UR4, UR4, 0x4, URZ ;  /* 0x0000000404047899 */ /* 0x002fc6000800063f */
[----:B------:R-:W-:Y:S01]  /*6e00*/  LEA.HI R3, R3, R0, RZ, 0x6 ;  /* 0x0000000003037211 */ /* 0x000fe200078f30ff */
[----:B------:R-:W-:-:S03]  /*6e10*/  IMAD.MOV.U32 R0, RZ, RZ, 0x1 ;  /* 0x00000001ff007424 */ /* 0x000fc600078e00ff */
[--C-:B------:R-:W-:Y:S02]  /*6e20*/  SHF.R.S32.HI R8, RZ, 0x6, R3.reuse ;  /* 0x00000006ff087819 */ /* 0x100fe40000011403 */
[----:B------:R-:W-:-:S03]  /*6e30*/  PRMT R3, R0, 0x7610, R3 ;  /* 0x0000761000037816 */ /* 0x000fc60000000003 */
[----:B------:R-:W-:-:S07]  /*6e40*/  VIADD R0, R8, 0x1 ;  /* 0x0000000108007836 */ /* 0x000fce0000000000 */
.L_x_177:
[----:B------:R-:W-:-:S03]  /*6e50*/  UMOV UR6, 0xffffffff ;  /* 0xffffffff00067882 */ /* 0x000fc60000000000 */
[----:B------:R-:W-:Y:S05]  /*6e60*/  BRA.DIV UR6, `(.L_x_167) ;  /* 0x0000000e06d07947 */ /* 0x000fea000b800000 */
[----:B------:R-:W-:-:S13]  /*6e70*/  ELECT P6, URZ, PT ;  /* 0x00000000003f782f */ /* 0x000fda00038c0000 */
.L_x_188:
[----:B------:R-:W-:Y:S04]  /*6e80*/  BSSY B1, `(.L_x_168) ;  /* 0x0000044000017945 */ /* 0x000fe80003800000 */
[----:B------:R-:W-:Y:S05]  /*6e90*/  @!P6 BRA `(.L_x_169) ;  /* 0x000000040008e947 */ /* 0x000fea0003800000 */
[----:B------:R-:W0:Y:S02]  /*6ea0*/  LDC R4, c[0x0][0x28c] ;  /* 0x0000a300ff047b82 */ /* 0x000e240000000800 */
[----:B0-----:R-:W-:-:S13]  /*6eb0*/  ISETP.GE.AND P0, PT, R4, 0x1, PT ;  /* 0x000000010400780c */ /* 0x001fda0003f06270 */
[----:B------:R-:W-:Y:S05]  /*6ec0*/  @!P0 BRA `(.L_x_169) ;  /* 0x0000000000fc8947 */ /* 0x000fea0003800000 */
[----:B------:R-:W-:Y:S02]  /*6ed0*/  IMAD.SHL.U32 R19, R19, 0x80, RZ ;  /* 0x0000008013137824 */ /* 0x000fe400078e00ff */
[----:B------:R-:W-:Y:S02]  /*6ee0*/  IMAD.SHL.U32 R15, R13, 0x80, RZ ;  /* 0x000000800d0f7824 */ /* 0x000fe400078e00ff */
[----:B------:R-:W-:Y:S02]  /*6ef0*/  IMAD.MOV.U32 R21, RZ, RZ, RZ ;  /* 0x000000ffff157224 */ /* 0x000fe400078e00ff */
[----:B------:R-:W-:Y:S02]  /*6f00*/  IMAD.U32 R23, RZ, RZ, UR4 ;  /* 0x00000004ff177e24 */ /* 0x000fe4000f8e00ff */
[----:B------:R-:W-:Y:S02]  /*6f10*/  IMAD.MOV.U32 R4, RZ, RZ, R0 ;  /* 0x000000ffff047224 */ /* 0x000fe400078e0000 */
[----:B------:R-:W-:-:S02]  /*6f20*/  IMAD.MOV.U32 R5, RZ, RZ, R10 ;  /* 0x000000ffff057224 */ /* 0x000fc400078e000a */
[----:B------:R-:W-:Y:S02]  /*6f30*/  IMAD.MOV.U32 R7, RZ, RZ, R9 ;  /* 0x000000ffff077224 */ /* 0x000fe400078e0009 */
[----:B------:R-:W-:-:S07]  /*6f40*/  VIADD R25, R19, 0x40 ;  /* 0x0000004013197836 */ /* 0x000fce0000000000 */
.L_x_172:
[----:B------:R-:W0:Y:S01]  /*6f50*/  S2R R22, SR_CgaCtaId ;  /* 0x0000000000167919 */ /* 0x000e220000008800 */
[----:B------:R-:W-:Y:S02]  /*6f60*/  MOV R13, 0x400 ;  /* 0x00000400000d7802 */ /* 0x000fe40000000f00 */
[----:B------:R-:W-:-:S13]  /*6f70*/  ISETP.NE.AND P1, PT, R11, RZ, PT ;  /* 0x000000ff0b00720c */ /* 0x000fda0003f25270 */
[----:B------:R-:W1:Y:S01]  /*6f80*/  @!P1 LDC R14, c[0x0][0x500] ;  /* 0x00014000ff0e9b82 */ /* 0x000e620000000800 */
[----:B0-----:R-:W-:Y:S02]  /*6f90*/  LEA R24, R22, R13, 0x18 ;  /* 0x0000000d16187211 */ /* 0x001fe400078ec0ff */
[----:B------:R-:W-:-:S03]  /*6fa0*/  SHF.L.U32 R13, R5, 0x1f, RZ ;  /* 0x0000001f050d7819 */ /* 0x000fc600000006ff */
[----:B------:R-:W-:-:S04]  /*6fb0*/  IMAD R20, R7, 0x8, R24 ;  /* 0x0000000807147824 */ /* 0x000fc800078e0218 */
[----:B------:R-:W0:Y:S02]  /*6fc0*/  SYNCS.PHASECHK.TRANS64.TRYWAIT P0, [R20+URZ+0x20], R13 ;  /* 0x0000200d140075a7 */ /* 0x000e24000800017f */
[----:B01----:R-:W-:Y:S05]  /*6fd0*/  @!P0 BRA `(.L_x_170) ;  /* 0x0000000c00948947 */ /* 0x003fea0003800000 */
.L_x_189:
[----:B0-----:R-:W-:Y:S01]  /*6fe0*/  PRMT R13, R12, 0x9910, RZ ;  /* 0x000099100c0d7816 */ /* 0x001fe200000000ff */
[----:B------:R0:W-:Y:S03]  /*6ff0*/  @!P1 SYNCS.ARRIVE.TRANS64 RZ, [R20+URZ], R14 ;  /* 0x0000000e14ff99a7 */ /* 0x0001e6000800003f */
[----:B------:R-:W-:-:S13]  /*7000*/  ISETP.NE.AND P0, PT, R13, 0x2, PT ;  /* 0x000000020d00780c */ /* 0x000fda0003f05270 */
[----:B0-----:R-:W-:Y:S05]  /*7010*/  @P0 BRA `(.L_x_171) ;  /* 0x0000000000040947 */ /* 0x001fea0003800000 */
[----:B------:R-:W-:Y:S01]  /*7020*/  BPT.TRAP 0x1 ;  /* 0x000000040000795c */ /* 0x000fe20000300000 */
.L_x_171:
[----:B------:R-:W-:Y:S01]  /*7030*/  IMAD R13, R7, 0x8, R22 ;  /* 0x00000008070d7824 */ /* 0x000fe200078e0216 */
[----:B------:R-:W-:Y:S01]  /*7040*/  R2UR UR25, R20 ;  /* 0x00000000141972ca */ /* 0x000fe200000e0000 */
[----:B------:R-:W-:Y:S01]  /*7050*/  VIADD R4, R4, 0xffffffff ;  /* 0xffffffff04047836 */ /* 0x000fe20000000000 */
[----:B------:R-:W-:Y:S01]  /*7060*/  R2UR UR27, R23 ;  /* 0x00000000171b72ca */ /* 0x000fe200000e0000 */
[----:B------:R-:W-:Y:S01]  /*7070*/  IMAD.SHL.U32 R13, R13, 0x400, RZ ;  /* 0x000004000d0d7824 */ /* 0x000fe200078e00ff */
[----:B------:R-:W-:Y:S01]  /*7080*/  R2UR UR28, R6 ;  /* 0x00000000061c72ca */ /* 0x000fe200000e0000 */
[----:B------:R-:W-:Y:S01]  /*7090*/  UIADD3 UR6, UP0, UR30, 0xf0, URZ ;  /* 0x000000f01e067890 */ /* 0x000fe2000ff1e03f */
[----:B------:R-:W-:Y:S01]  /*70a0*/  R2UR UR26, R19 ;  /* 0x00000000131a72ca */ /* 0x000fe200000e0000 */
[--C-:B------:R-:W-:Y:S01]  /*70b0*/  IMAD R13, R13, 0x2, R24.reuse ;  /* 0x000000020d0d7824 */ /* 0x100fe200078e0218 */
[----:B------:R-:W-:Y:S01]  /*70c0*/  R2UR UR18, R25 ;  /* 0x00000000191272ca */ /* 0x000fe200000e0000 */
[----:B------:R-:W-:Y:S01]  /*70d0*/  IMAD R24, R7, 0x4000, R24 ;  /* 0x0000400007187824 */ /* 0x000fe200078e0218 */
[----:B------:R-:W-:Y:S01]  /*70e0*/  UIADD3 UR32, UP1, UR30, 0x1f0, URZ ;  /* 0x000001f01e207890 */ /* 0x000fe2000ff3e03f */
[----:B------:R-:W-:Y:S01]  /*70f0*/  R2UR UR10, R21 ;  /* 0x00000000150a72ca */ /* 0x000fe200000e0000 */
[----:B------:R-:W-:Y:S01]  /*7100*/  UIADD3.X UR7, URZ, UR31, URZ, UP0, !UPT ;  /* 0x0000001f3f077290 */ /* 0x000fe200087fe43f */
[----:B------:R-:W-:Y:S01]  /*7110*/  R2UR UR16, R13 ;  /* 0x000000000d1072ca */ /* 0x000fe200000e0000 */
[----:B------:R-:W-:Y:S01]  /*7120*/  VIADD R7, R7, 0x1 ;  /* 0x0000000107077836 */ /* 0x000fe20000000000 */
[----:B------:R-:W-:Y:S01]  /*7130*/  R2UR UR8, R24 ;  /* 0x00000000180872ca */ /* 0x000fe200000e0000 */
[----:B------:R-:W-:Y:S01]  /*7140*/  UIADD3.X UR33, URZ, UR31, URZ, UP1, !UPT ;  /* 0x0000001f3f217290 */ /* 0x000fe20008ffe43f */
[----:B------:R-:W-:Y:S01]  /*7150*/  R2UR UR11, R15 ;  /* 0x000000000f0b72ca */ /* 0x000fe200000e0000 */
[----:B------:R-:W-:Y:S01]  /*7160*/  UMOV UR22, 0xf0000 ;  /* 0x000f000000167882 */ /* 0x000fe20000000000 */
[----:B------:R-:W-:Y:S01]  /*7170*/  ISETP.GT.AND P1, PT, R4, 0x1, PT ;  /* 0x000000010400780c */ /* 0x000fe20003f24270 */
[----:B------:R-:W-:Y:S01]  /*7180*/  UMOV UR14, 0x0 ;  /* 0x00000000000e7882 */ /* 0x000fe20000000000 */
[----:B------:R-:W-:Y:S01]  /*7190*/  ISETP.NE.AND P0, PT, R7, 0x4, PT ;  /* 0x000000040700780c */ /* 0x000fe20003f05270 */
[----:B------:R-:W-:Y:S01]  /*71a0*/  UMOV UR15, 0x10000000 ;  /* 0x10000000000f7882 */ /* 0x000fe20000000000 */
[----:B------:R-:W-:Y:S01]  /*71b0*/  UMOV UR17, UR25 ;  /* 0x0000001900117c82 */ /* 0x000fe20008000000 */
[----:B------:R-:W-:Y:S01]  /*71c0*/  UMOV UR19, UR27 ;  /* 0x0000001b00137c82 */ /* 0x000fe20008000000 */
[----:B------:R-:W-:Y:S01]  /*71d0*/  UMOV UR20, UR28 ;  /* 0x0000001c00147c82 */ /* 0x000fe20008000000 */
[----:B------:R-:W-:Y:S01]  /*71e0*/  UIADD3 UR24, UR16, 0x100, URZ ;  /* 0x0000010010187890 */ /* 0x000fe2000fffe03f */
[----:B------:R-:W-:Y:S01]  /*71f0*/  SEL R14, RZ, 0x1, P0 ;  /* 0x00000001ff0e7807 */ /* 0x000fe20000000000 */
[----:B------:R-:W-:Y:S01]  /*7200*/  UIADD3 UR16, UR16, 0x2100, URZ ;  /* 0x0000210010107890 */ /* 0x000fe2000fffe03f */
[----:B------:R-:W-:Y:S01]  /*7210*/  VIADD R21, R21, 0x40 ;  /* 0x0000004015157836 */ /* 0x000fe20000000000 */
[----:B------:R-:W-:Y:S01]  /*7220*/  UIADD3 UR8, UR8, 0x10100, URZ ;  /* 0x0001010008087890 */ /* 0x000fe2000fffe03f */
[----:B------:R-:W-:Y:S01]  /*7230*/  LOP3.LUT R5, R5, R14, RZ, 0x3c, !PT ;  /* 0x0000000e05057212 */ /* 0x000fe200078e3cff */
[----:B------:R-:W-:Y:S01]  /*7240*/  UMOV UR9, UR25 ;  /* 0x0000001900097c82 */ /* 0x000fe20008000000 */
[----:B------:R-:W-:Y:S01]  /*7250*/  UMOV UR12, UR28 ;  /* 0x0000001c000c7c82 */ /* 0x000fe20008000000 */
[----:B------:R-:W-:Y:S01]  /*7260*/  VIADD R23, R23, 0x40 ;  /* 0x0000004017177836 */ /* 0x000fe20000000000 */
[----:B------:R0:W-:Y:S01]  /*7270*/  UTMALDG.3D.MULTICAST [UR24], [UR6], UR22, desc[UR14] ;  /* 0x00000e18060073b4 */ /* 0x0001e20008011816 */
[----:B------:R-:W-:Y:S01]  /*7280*/  SEL R7, R7, RZ, P0 ;  /* 0x000000ff07077207 */ /* 0x000fe20000000000 */
[----:B------:R0:W-:Y:S02]  /*7290*/  UTMALDG.3D.MULTICAST [UR16], [UR6], UR22, desc[UR14] ;  /* 0x00000e10060073b4 */ /* 0x0001e40008011816 */
[----:B------:R0:W-:Y:S02]  /*72a0*/  UTMALDG.3D [UR8], [UR32], desc[UR14] ;  /* 0x00000e08200075b4 */ /* 0x0001e40008011000 */
[----:B0-----:R-:W-:Y:S05]  /*72b0*/  @P1 BRA `(.L_x_172) ;  /* 0xfffffffc00241947 */ /* 0x001fea000383ffff */
.L_x_169:
[----:B------:R-:W-:Y:S05]  /*72c0*/  BSYNC B1 ;  /* 0x0000000000017941 */ /* 0x000fea0003800000 */
.L_x_168:
[----:B------:R-:W-:Y:S01]  /*72d0*/  LOP3.LUT P1, RZ, R3, 0xff, RZ, 0xc0, !PT ;  /* 0x000000ff03ff7812 */ /* 0x000fe2000782c0ff */
[----:B------:R-:W-:Y:S01]  /*72e0*/  IMAD.IADD R9, R8, 0x1, R9 ;  /* 0x0000000108097824 */ /* 0x000fe200078e0209 */
[----:B------:R-:W-:Y:S01]  /*72f0*/  IADD3 R16, P2, R16, UR36, RZ ;  /* 0x0000002410107c10 */ /* 0x000fe2000ff5e0ff */
[----:B------:R-:W-:Y:S01]  /*7300*/  ULDC.64 UR6, c[0x0][0x650] ;  /* 0x0001940000067ab9 */ /* 0x000fe20000000a00 */
[----:B------:R-:W-:Y:S01]  /*7310*/  BSSY B1, `(.L_x_173) ;  /* 0x000006c000017945 */ /* 0x000fe20003800000 */
[----:B------:R-:W-:Y:S01]  /*7320*/  IMAD.MOV.U32 R19, RZ, RZ, -0x1 ;  /* 0xffffffffff137424 */ /* 0x000fe200078e00ff */
[----:B------:R-:W-:Y:S01]  /*7330*/  SHF.R.U32.HI R3, RZ, 0x2, R9 ;  /* 0x00000002ff037819 */ /* 0x000fe20000011609 */
[----:B------:R-:W-:Y:S01]  /*7340*/  IMAD.MOV.U32 R13, RZ, RZ, -0x1 ;  /* 0xffffffffff0d7424 */ /* 0x000fe200078e00ff */
[----:B------:R-:W-:Y:S01]  /*7350*/  ISETP.GT.U32.AND P0, PT, R9, 0x3, PT ;  /* 0x000000030900780c */ /* 0x000fe20003f04070 */
[----:B------:R-:W-:Y:S01]  /*7360*/  IMAD.MOV.U32 R6, RZ, RZ, -0x1 ;  /* 0xffffffffff067424 */ /* 0x000fe200078e00ff */
[----:B------:R-:W-:-:S02]  /*7370*/  LOP3.LUT R3, R3, 0x1, RZ, 0xc0, !PT ;  /* 0x0000000103037812 */ /* 0x000fc400078ec0ff */
[----:B------:R-:W-:Y:S01]  /*7380*/  ISETP.LT.U32.AND P0, PT, R8, 0x4, P0 ;  /* 0x000000040800780c */ /* 0x000fe20000701070 */
[----:B------:R-:W0:Y:S01]  /*7390*/  @P1 S2R R5, SR_CgaCtaId ;  /* 0x0000000000051919 */ /* 0x000e220000008800 */
[----:B------:R-:W-:Y:S02]  /*73a0*/  @P1 MOV R4, 0x400 ;  /* 0x0000040000041802 */ /* 0x000fe40000000f00 */
[----:B------:R-:W-:Y:S02]  /*73b0*/  IADD3.X R17, R17, UR42, RZ, P2, !PT ;  /* 0x0000002a11117c10 */ /* 0x000fe400097fe4ff */
[----:B------:R-:W-:Y:S02]  /*73c0*/  ISETP.GE.U32.AND P2, PT, R16, UR6, PT ;  /* 0x0000000610007c0c */ /* 0x000fe4000bf46070 */
[----:B------:R-:W-:Y:S02]  /*73d0*/  LOP3.LUT R9, R9, 0x3, RZ, 0xc0, !PT ;  /* 0x0000000309097812 */ /* 0x000fe400078ec0ff */
[----:B0-----:R-:W-:-:S04]  /*73e0*/  @P1 LEA R4, R5, R4, 0x18 ;  /* 0x0000000405041211 */ /* 0x001fc800078ec0ff */
[----:B------:R0:W-:Y:S01]  /*73f0*/  @P1 SYNCS.ARRIVE.TRANS64.A1T0 RZ, [R4+URZ+0x58], RZ ;  /* 0x000058ff04ff19a7 */ /* 0x0001e2000810003f */
[----:B------:R-:W-:Y:S02]  /*7400*/  ISETP.NE.U32.AND P1, PT, R3, 0x1, PT ;  /* 0x000000010300780c */ /* 0x000fe40003f25070 */
[----:B------:R-:W-:Y:S02]  /*7410*/  SEL R3, RZ, 0x1, !P0 ;  /* 0x00000001ff037807 */ /* 0x000fe40004000000 */
[----:B------:R-:W-:Y:S02]  /*7420*/  ISETP.GE.U32.AND.EX P0, PT, R17, UR7, PT, P2 ;  /* 0x0000000711007c0c */ /* 0x000fe4000bf06120 */
[----:B------:R-:W-:-:S04]  /*7430*/  ISETP.GT.U32.AND P1, PT, R8, 0x3, !P1 ;  /* 0x000000030800780c */ /* 0x000fc80004f24070 */
[----:B0-----:R-:W-:-:S04]  /*7440*/  SEL R4, RZ, 0x1, !P1 ;  /* 0x00000001ff047807 */ /* 0x001fc80004800000 */
[--C-:B------:R-:W-:Y:S02]  /*7450*/  LOP3.LUT R10, R4, R10, R3.reuse, 0x96, !PT ;  /* 0x0000000a040a7212 */ /* 0x100fe400078e9603 */
[----:B------:R-:W-:Y:S02]  /*7460*/  PRMT R4, RZ, 0x7610, R4 ;  /* 0x00007610ff047816 */ /* 0x000fe40000000004 */
[----:B------:R-:W-:Y:S01]  /*7470*/  PRMT R3, RZ, 0x7610, R3 ;  /* 0x00007610ff037816 */ /* 0x000fe20000000003 */
[----:B------:R-:W-:Y:S06]  /*7480*/  @P0 BRA `(.L_x_174) ;  /* 0x0000000400500947 */ /* 0x000fec0003800000 */
[----:B------:R-:W0:Y:S01]  /*7490*/  S2R R15, SR_CTAID.X ;  /* 0x00000000000f7919 */ /* 0x000e220000002500 */
[----:B------:R-:W-:Y:S01]  /*74a0*/  ULDC.64 UR6, c[0x0][0x628] ;  /* 0x00018a0000067ab9 */ /* 0x000fe20000000a00 */
[----:B------:R-:W1:Y:S01]  /*74b0*/  LDC R20, c[0x0][0x144] ;  /* 0x00005100ff147b82 */ /* 0x000e620000000800 */
[----:B------:R-:W-:Y:S01]  /*74c0*/  ISETP.NE.U32.AND P0, PT, RZ, UR6, PT ;  /* 0x00000006ff007c0c */ /* 0x000fe2000bf05070 */
[----:B------:R-:W2:Y:S01]  /*74d0*/  S2R R13, SR_CTAID.Y ;  /* 0x00000000000d7919 */ /* 0x000ea20000002600 */
[----:B------:R-:W-:Y:S01]  /*74e0*/  ULDC UR8, c[0x0][0x150] ;  /* 0x0000540000087ab9 */ /* 0x000fe20000000800 */
[----:B------:R-:W-:Y:S01]  /*74f0*/  ULDC UR9, c[0x0][0x630] ;  /* 0x00018c0000097ab9 */ /* 0x000fe20000000800 */
[----:B------:R-:W-:Y:S01]  /*7500*/  ISETP.NE.AND.EX P0, PT, RZ, UR7, PT, P0 ;  /* 0x00000007ff007c0c */ /* 0x000fe2000bf05300 */
[----:B------:R-:W-:Y:S01]  /*7510*/  IMAD.MOV.U32 R4, RZ, RZ, R16 ;  /* 0x000000ffff047224 */ /* 0x000fe200078e0010 */
[----:B0-----:R-:W-:-:S05]  /*7520*/  I2FP.F32.U32 R5, R15 ;  /* 0x0000000f00057245 */ /* 0x001fca0000201000 */
[----:B------:R-:W-:Y:S01]  /*7530*/  FMUL R21, R5, UR8 ;  /* 0x0000000805157c20 */ /* 0x000fe20008400000 */
[----:B------:R-:W-:-:S05]  /*7540*/  IMAD.MOV.U32 R5, RZ, RZ, R17 ;  /* 0x000000ffff057224 */ /* 0x000fca00078e0011 */
[----:B--2---:R-:W-:Y:S05]  /*7550*/  @!P0 BRA `(.L_x_175) ;  /* 0x0000000000288947 */ /* 0x004fea0003800000 */
[----:B------:R-:W-:Y:S02]  /*7560*/  ULDC UR8, c[0x0][0x634] ;  /* 0x00018d0000087ab9 */ /* 0x000fe40000000800 */
[----:B------:R-:W-:-:S05]  /*7570*/  IADD3 R5, P0, R16, UR8, RZ ;  /* 0x0000000810057c10 */ /* 0x000fca000ff1e0ff */
[----:B------:R-:W-:-:S04]  /*7580*/  IMAD.X R19, RZ, RZ, R17, P0 ;  /* 0x000000ffff137224 */ /* 0x000fc800000e0611 */
[----:B------:R-:W-:-:S04]  /*7590*/  IMAD.WIDE.U32 R6, R19, UR6, RZ ;  /* 0x0000000613067c25 */ /* 0x000fc8000f8e00ff */
[----:B------:R-:W-:-:S04]  /*75a0*/  IMAD.WIDE.U32 R6, P0, R5, UR7, R6 ;  /* 0x0000000705067c25 */ /* 0x000fc8000f800006 */
[----:B------:R-:W-:-:S04]  /*75b0*/  IMAD.WIDE.U32 R4, R5, UR6, RZ ;  /* 0x0000000605047c25 */ /* 0x000fc8000f8e00ff */
[----:B------:R-:W-:Y:S01]  /*75c0*/  IMAD.MOV.U32 R4, RZ, RZ, R7 ;  /* 0x000000ffff047224 */ /* 0x000fe200078e0007 */
[----:B------:R-:W-:Y:S01]  /*75d0*/  IADD3 RZ, P1, R5, R6, RZ ;  /* 0x0000000605ff7210 */ /* 0x000fe20007f3e0ff */
[----:B------:R-:W-:-:S04]  /*75e0*/  IMAD.X R5, RZ, RZ, RZ, P0 ;  /* 0x000000ffff057224 */ /* 0x000fc800000e06ff */
[----:B------:R-:W-:-:S08]  /*75f0*/  IMAD.WIDE.U32.X R4, R19, UR7, R4, P1 ;  /* 0x0000000713047c25 */ /* 0x000fd000088e0404 */
.L_x_175:
[--C-:B------:R-:W-:Y:S01]  /*7600*/  SHF.R.U64 R14, R4, UR9, R5.reuse ;  /* 0x00000009040e7c19 */ /* 0x100fe20008001205 */
[----:B------:R-:W0:Y:S01]  /*7610*/  F2I.U32.TRUNC.NTZ R21, R21 ;  /* 0x0000001500157305 */ /* 0x000e22000020f000 */
[----:B------:R-:W-:Y:S01]  /*7620*/  SHF.R.U32.HI R4, RZ, UR9, R5 ;  /* 0x00000009ff047c19 */ /* 0x000fe20008011605 */
[----:B------:R-:W-:Y:S01]  /*7630*/  ULDC.64 UR6, c[0x0][0x620] ;  /* 0x0001880000067ab9 */ /* 0x000fe20000000a00 */
[----:B------:R-:W-:Y:S01]  /*7640*/  IADD3 R7, P0, RZ, -R14, RZ ;  /* 0x8000000eff077210 */ /* 0x000fe20007f1e0ff */
[----:B------:R-:W-:Y:S01]  /*7650*/  ULDC.64 UR8, c[0x0][0x640] ;  /* 0x0001900000087ab9 */ /* 0x000fe20000000a00 */
[----:B------:R-:W2:Y:S03]  /*7660*/  LDC R22, c[0x0][0x148] ;  /* 0x00005200ff167b82 */ /* 0x000ea60000000800 */
[----:B------:R-:W-:Y:S01]  /*7670*/  IMAD.X R4, RZ, RZ, ~R4, P0 ;  /* 0x000000ffff047224 */ /* 0x000fe200000e0e04 */
[----:B------:R-:W-:-:S03]  /*7680*/  ISETP.NE.U32.AND P0, PT, RZ, UR8, PT ;  /* 0x00000008ff007c0c */ /* 0x000fc6000bf05070 */
[----:B------:R-:W-:Y:S01]  /*7690*/  IMAD R6, R4, UR6, RZ ;  /* 0x0000000604067c24 */ /* 0x000fe2000f8e02ff */
[----:B------:R-:W-:Y:S01]  /*76a0*/  ISETP.NE.AND.EX P0, PT, RZ, UR9, PT, P0 ;  /* 0x00000009ff007c0c */ /* 0x000fe2000bf05300 */
[----:B------:R-:W-:Y:S01]  /*76b0*/  IMAD.WIDE.U32 R4, R7, UR6, R16 ;  /* 0x0000000607047c25 */ /* 0x000fe2000f8e0010 */
[----:B------:R-:W-:-:S03]  /*76c0*/  ULDC UR6, c[0x0][0x618] ;  /* 0x0001860000067ab9 */ /* 0x000fc60000000800 */
[----:B------:R-:W-:Y:S01]  /*76d0*/  IMAD R7, R7, UR7, R6 ;  /* 0x0000000707077c24 */ /* 0x000fe2000f8e0206 */
[----:B------:R-:W-:Y:S01]  /*76e0*/  ULDC UR7, c[0x0][0x154] ;  /* 0x0000550000077ab9 */ /* 0x000fe20000000800 */
[----:B0-----:R-:W-:Y:S02]  /*76f0*/  IMAD.MOV R6, RZ, RZ, -R21 ;  /* 0x000000ffff067224 */ /* 0x001fe400078e0a15 */
[----:B------:R-:W-:Y:S02]  /*7700*/  IMAD.IADD R5, R5, 0x1, R7 ;  /* 0x0000000105057824 */ /* 0x000fe400078e0207 */
[----:B-1----:R-:W-:Y:S01]  /*7710*/  IMAD R15, R20, R6, R15 ;  /* 0x00000006140f7224 */ /* 0x002fe200078e020f */
[----:B------:R-:W-:Y:S02]  /*7720*/  I2FP.F32.U32 R6, R13 ;  /* 0x0000000d00067245 */ /* 0x000fe40000201000 */
[--C-:B------:R-:W-:Y:S02]  /*7730*/  SHF.R.U64 R19, R4, UR6, R5.reuse ;  /* 0x0000000604137c19 */ /* 0x100fe40008001205 */
[----:B------:R-:W-:Y:S01]  /*7740*/  SHF.R.U32.HI R4, RZ, UR6, R5 ;  /* 0x00000006ff047c19 */ /* 0x000fe20008011605 */
[----:B------:R-:W-:Y:S01]  /*7750*/  FMUL R6, R6, UR7 ;  /* 0x0000000706067c20 */ /* 0x000fe20008400000 */
[----:B------:R-:W-:-:S02]  /*7760*/  ULDC UR6, c[0x0][0x608] ;  /* 0x0001820000067ab9 */ /* 0x000fc40000000800 */
[--C-:B------:R-:W-:Y:S01]  /*7770*/  SHF.R.U64 R21, R19, UR6, R4.reuse ;  /* 0x0000000613157c19 */ /* 0x100fe20008001204 */
[----:B------:R0:W1:Y:S01]  /*7780*/  F2I.U32.TRUNC.NTZ R24, R6 ;  /* 0x0000000600187305 */ /* 0x000062000020f000 */
[----:B------:R-:W-:Y:S01]  /*7790*/  SHF.R.U32.HI R4, RZ, UR6, R4 ;  /* 0x00000006ff047c19 */ /* 0x000fe20008011604 */
[----:B------:R-:W-:-:S03]  /*77a0*/  ULDC UR6, c[0x0][0x658] ;  /* 0x0001960000067ab9 */ /* 0x000fc60000000800 */
[--C-:B------:R-:W-:Y:S02]  /*77b0*/  SHF.R.U64 R20, R21, UR6, R4.reuse ;  /* 0x0000000615147c19 */ /* 0x100fe40008001204 */
[----:B------:R-:W-:-:S03]  /*77c0*/  SHF.R.U32.HI R23, RZ, UR6, R4 ;  /* 0x00000006ff177c19 */ /* 0x000fc60008011604 */
[----:B------:R-:W-:Y:S02]  /*77d0*/  IMAD.MOV.U32 R4, RZ, RZ, R20 ;  /* 0x000000ffff047224 */ /* 0x000fe400078e0014 */
[----:B------:R-:W-:Y:S01]  /*77e0*/  IMAD.MOV.U32 R5, RZ, RZ, R23 ;  /* 0x000000ffff057224 */ /* 0x000fe200078e0017 */
[----:B0-----:R-:W-:Y:S06]  /*77f0*/  @!P0 BRA `(.L_x_176) ;  /* 0x0000000000288947 */ /* 0x001fec0003800000 */
        /* <DEDUP_REMOVED lines=10> */
.L_x_176:
[----:B------:R-:W-:Y:S01]  /*78a0*/  ISETP.NE.AND P0, PT, R2, 0x1, PT ;  /* 0x000000010200780c */ /* 0x000fe20003f05270 */
[----:B------:R-:W-:Y:S01]  /*78b0*/  ULDC UR6, c[0x0][0x648] ;  /* 0x0001920000067ab9 */ /* 0x000fe20000000800 */
[----:B------:R-:W-:Y:S01]  /*78c0*/  LOP3.LUT R21, R21, UR13, RZ, 0xc0, !PT ;  /* 0x0000000d15157c12 */ /* 0x000fe2000f8ec0ff */
[----:B-1----:R-:W-:Y:S01]  /*78d0*/  IMAD.MOV R24, RZ, RZ, -R24 ;  /* 0x000000ffff187224 */ /* 0x002fe200078e0a18 */
[----:B------:R-:W-:Y:S01]  /*78e0*/  SHF.R.U64 R4, R4, UR6, R5 ;  /* 0x0000000604047c19 */ /* 0x000fe20008001205 */
[----:B------:R-:W-:Y:S01]  /*78f0*/  ULDC UR6, c[0x0][0x638] ;  /* 0x00018e0000067ab9 */ /* 0x000fe20000000800 */
[----:B------:R-:W-:Y:S01]  /*7900*/  LOP3.LUT R19, R19, UR5, RZ, 0xc0, !PT ;  /* 0x0000000513137c12 */ /* 0x000fe2000f8ec0ff */
[----:B------:R-:W-:Y:S01]  /*7910*/  ULDC UR7, c[0x0][0x610] ;  /* 0x0001840000077ab9 */ /* 0x000fe20000000800 */
[----:B------:R-:W-:Y:S02]  /*7920*/  IMAD.MOV.U32 R6, RZ, RZ, R14 ;  /* 0x000000ffff067224 */ /* 0x000fe400078e000e */
[----:B------:R-:W-:-:S02]  /*7930*/  IMAD.MOV R5, RZ, RZ, -R4 ;  /* 0x000000ffff057224 */ /* 0x000fc400078e0a04 */
[----:B------:R-:W-:Y:S02]  /*7940*/  IMAD R4, R4, UR21, R21 ;  /* 0x0000001504047c24 */ /* 0x000fe4000f8e0215 */
[----:B--2---:R-:W-:Y:S02]  /*7950*/  @P0 IMAD R15, R22, R24, R13 ;  /* 0x00000018160f0224 */ /* 0x004fe400078e020d */
[----:B------:R-:W-:Y:S01]  /*7960*/  IMAD R20, R5, UR6, R20 ;  /* 0x0000000605147c24 */ /* 0x000fe2000f8e0214 */
[----:B------:R-:W-:Y:S01]  /*7970*/  ULDC UR6, c[0x0][0x600] ;  /* 0x0001800000067ab9 */ /* 0x000fe20000000800 */
[----:B------:R-:W-:Y:S02]  /*7980*/  IMAD R15, R4, UR7, R15 ;  /* 0x00000007040f7c24 */ /* 0x000fe4000f8e020f */
[----:B------:R-:W-:Y:S02]  /*7990*/  IMAD R20, R20, UR6, R19 ;  /* 0x0000000614147c24 */ /* 0x000fe4000f8e0213 */
[----:B------:R-:W-:-:S03]  /*79a0*/  IMAD.MOV.U32 R4, RZ, RZ, 0x1 ;  /* 0x00000001ff047424 */ /* 0x000fc600078e00ff */
[----:B------:R-:W-:Y:S02]  /*79b0*/  SEL R13, R20, R15, !P0 ;  /* 0x0000000f140d7207 */ /* 0x000fe40004000000 */
[----:B------:R-:W-:-:S07]  /*79c0*/  SEL R19, R15, R20, !P0 ;  /* 0x000000140f137207 */ /* 0x000fce0004000000 */
.L_x_174:
[----:B------:R-:W-:Y:S05]  /*79d0*/  BSYNC B1 ;  /* 0x0000000000017941 */ /* 0x000fea0003800000 */
.L_x_173:
[----:B------:R-:W-:-:S13]  /*79e0*/  LOP3.LUT P0, RZ, R4, 0xff, RZ, 0xc0, !PT ;  /* 0x000000ff04ff7812 */ /* 0x000fda000780c0ff */
[----:B------:R-:W-:Y:S05]  /*79f0*/  @P0 BRA `(.L_x_177) ;  /* 0xfffffff400140947 */ /* 0x000fea000383ffff */
[----:B------:R-:W-:Y:S05]  /*7a00*/  BSYNC B0 ;  /* 0x0000000000007941 */ /* 0x000fea0003800000 */
.L_x_166:
[----:B------:R-:W-:-:S03]  /*7a10*/  UMOV UR6, 0xffffffff ;  /* 0xffffffff00067882 */ /* 0x000fc60000000000 */
[----:B------:R-:W-:Y:S05]  /*7a20*/  BRA.DIV UR6, `(.L_x_178) ;  /* 0x0000000606147947 */ /* 0x000fea000b800000 */
[----:B------:R-:W-:-:S13]  /*7a30*/  ELECT P6, URZ, PT ;  /* 0x00000000003f782f */ /* 0x000fda00038c0000 */
.L_x_192:
[----:B------:R-:W-:Y:S04]  /*7a40*/  BSSY B0, `(.L_x_179) ;  /* 0x000002b000007945 */ /* 0x000fe80003800000 */
[----:B------:R-:W-:Y:S05]  /*7a50*/  @!P6 BRA `(.L_x_180) ;  /* 0x0000000000a4e947 */ /* 0x000fea0003800000 */
[----:B------:R-:W-:-:S04]  /*7a60*/  LOP3.LUT R18, R18, 0x2, RZ, 0xfc, !PT ;  /* 0x0000000212127812 */ /* 0x000fc800078efcff */
[----:B------:R-:W-:-:S13]  /*7a70*/  ISETP.NE.AND P0, PT, R18, 0x3, PT ;  /* 0x000000031200780c */ /* 0x000fda0003f05270 */
[----:B------:R-:W-:Y:S05]  /*7a80*/  @!P0 BRA `(.L_x_181) ;  /* 0x0000000000048947 */ /* 0x000fea0003800000 */
[----:B------:R-:W-:Y:S01]  /*7a90*/  BPT.TRAP 0x1 ;  /* 0x000000040000795c */ /* 0x000fe20000300000 */
.L_x_181:
[----:B------:R-:W0:Y:S01]  /*7aa0*/  S2R R3, SR_CgaCtaId ;  /* 0x0000000000037919 */ /* 0x000e220000008800 */
[----:B------:R-:W-:Y:S02]  /*7ab0*/  MOV R0, 0x400 ;  /* 0x0000040000007802 */ /* 0x000fe40000000f00 */
[----:B------:R-:W-:Y:S02]  /*7ac0*/  SHF.L.U32 R2, R10, 0x1f, RZ ;  /* 0x0000001f0a027819 */ /* 0x000fe400000006ff */
[----:B0-----:R-:W-:-:S05]  /*7ad0*/  LEA R0, R3, R0, 0x18 ;  /* 0x0000000003007211 */ /* 0x001fca00078ec0ff */
[----:B------:R-:W-:-:S04]  /*7ae0*/  VIADD R0, R0, 0x20 ;  /* 0x0000002000007836 */ /* 0x000fc80000000000 */
[C---:B------:R-:W-:Y:S02]  /*7af0*/  IMAD R5, R9.reuse, 0x8, R0 ;  /* 0x0000000809057824 */ /* 0x040fe400078e0200 */
[----:B------:R-:W-:Y:S02]  /*7b00*/  VIADD R9, R9, 0x1 ;  /* 0x0000000109097836 */ /* 0x000fe40000000000 */
[----:B------:R-:W0:Y:S03]  /*7b10*/  SYNCS.PHASECHK.TRANS64.TRYWAIT P0, [R5+URZ], R2 ;  /* 0x00000002050075a7 */ /* 0x000e26000800017f */
[----:B------:R-:W-:-:S04]  /*7b20*/  ISETP.NE.AND P1, PT, R9, 0x4, PT ;  /* 0x000000040900780c */ /* 0x000fc80003f25270 */
[----:B------:R-:W-:Y:S02]  /*7b30*/  SEL R3, RZ, 0x1, P1 ;  /* 0x00000001ff037807 */ /* 0x000fe40000800000 */
[----:B------:R-:W-:Y:S02]  /*7b40*/  SEL R9, R9, RZ, P1 ;  /* 0x000000ff09097207 */ /* 0x000fe40000800000 */
[----:B------:R-:W-:-:S03]  /*7b50*/  LOP3.LUT R10, R10, R3, RZ, 0x3c, !PT ;  /* 0x000000030a0a7212 */ /* 0x000fc600078e3cff */
[----:B------:R-:W-:Y:S01]  /*7b60*/  IMAD R7, R9, 0x8, R0 ;  /* 0x0000000809077824 */ /* 0x000fe200078e0200 */
[----:B------:R-:W-:Y:S01]  /*7b70*/  SHF.L.U32 R4, R10, 0x1f, RZ ;  /* 0x0000001f0a047819 */ /* 0x000fe200000006ff */
[----:B0-----:R-:W-:Y:S06]  /*7b80*/  @!P0 BRA `(.L_x_182) ;  /* 0x0000000000dc8947 */ /* 0x001fec0003800000 */
.L_x_193:
[----:B------:R-:W1:Y:S01]  /*7b90*/  SYNCS.PHASECHK.TRANS64.TRYWAIT P0, [R7+URZ], R4 ;  /* 0x00000004070075a7 */ /* 0x000e62000800017f */
[----:B0-----:R-:W-:-:S05]  /*7ba0*/  VIADD R2, R9, 0x1 ;  /* 0x0000000109027836 */ /* 0x001fca0000000000 */
[----:B------:R-:W-:-:S04]  /*7bb0*/  ISETP.NE.AND P1, PT, R2, 0x4, PT ;  /* 0x000000040200780c */ /* 0x000fc80003f25270 */
[----:B------:R-:W-:Y:S02]  /*7bc0*/  SEL R3, RZ, 0x1, P1 ;  /* 0x00000001ff037807 */ /* 0x000fe40000800000 */
[----:B------:R-:W-:Y:S02]  /*7bd0*/  SEL R9, R2, RZ, P1 ;  /* 0x000000ff02097207 */ /* 0x000fe40000800000 */
[----:B------:R-:W-:-:S03]  /*7be0*/  LOP3.LUT R11, R10, R3, RZ, 0x3c, !PT ;  /* 0x000000030a0b7212 */ /* 0x000fc600078e3cff */
[----:B------:R-:W-:Y:S01]  /*7bf0*/  IMAD R6, R9, 0x8, R0 ;  /* 0x0000000809067824 */ /* 0x000fe200078e0200 */
[----:B------:R-:W-:Y:S01]  /*7c00*/  SHF.L.U32 R5, R11, 0x1f, RZ ;  /* 0x0000001f0b057819 */ /* 0x000fe200000006ff */
[----:B-1----:R-:W-:Y:S06]  /*7c10*/  @!P0 BRA `(.L_x_183) ;  /* 0x0000000000cc8947 */ /* 0x002fec0003800000 */
.L_x_194:
[----:B------:R-:W1:Y:S01]  /*7c20*/  SYNCS.PHASECHK.TRANS64.TRYWAIT P0, [R6+URZ], R5 ;  /* 0x00000005060075a7 */ /* 0x000e62000800017f */
[----:B------:R-:W-:-:S05]  /*7c30*/  VIADD R2, R9, 0x1 ;  /* 0x0000000109027836 */ /* 0x000fca0000000000 */
[----:B------:R-:W-:-:S04]  /*7c40*/  ISETP.NE.AND P1, PT, R2, 0x4, PT ;  /* 0x000000040200780c */ /* 0x000fc80003f25270 */
[----:B0-----:R-:W-:Y:S02]  /*7c50*/  SEL R4, RZ, 0x1, P1 ;  /* 0x00000001ff047807 */ /* 0x001fe40000800000 */
[----:B------:R-:W-:Y:S02]  /*7c60*/  SEL R3, R2, RZ, P1 ;  /* 0x000000ff02037207 */ /* 0x000fe40000800000 */
[----:B------:R-:W-:Y:S01]  /*7c70*/  LOP3.LUT R4, R11, R4, RZ, 0x3c, !PT ;  /* 0x000000040b047212 */ /* 0x000fe200078e3cff */
[----:B-1----:R-:W-:Y:S06]  /*7c80*/  @!P0 BRA `(.L_x_184) ;  /* 0x0000000000c48947 */ /* 0x002fec0003800000 */
.L_x_195:
[----:B------:R-:W-:Y:S01]  /*7c90*/  IMAD R3, R3, 0x8, R0 ;  /* 0x0000000803037824 */ /* 0x000fe200078e0200 */
[----:B------:R-:W-:-:S07]  /*7ca0*/  SHF.L.U32 R0, R4, 0x1f, RZ ;  /* 0x0000001f04007819 */ /* 0x000fce00000006ff */
.L_x_185:
[----:B-1----:R1:W2:Y:S02]  /*7cb0*/  SYNCS.PHASECHK.TRANS64.TRYWAIT P0, [R3+URZ], R0 ;  /* 0x00000000030075a7 */ /* 0x0022a4000800017f */
[----:B--2---:R-:W-:Y:S05]  /*7cc0*/  @!P0 NANOSLEEP.SYNCS 0x989680 ;  /* 0x009896800000895d */ /* 0x004fea0003900000 */
[----:B------:R-:W2:Y:S02]  /*7cd0*/  @!P0 SYNCS.PHASECHK.TRANS64 P0, [R3+URZ], R0 ;  /* 0x00000000030085a7 */ /* 0x000ea4000800007f */
[----:B--2---:R-:W-:Y:S05]  /*7ce0*/  @!P0 BRA `(.L_x_185) ;  /* 0xfffffffc00f08947 */ /* 0x004fea000383ffff */
.L_x_180:
[----:B------:R-:W-:Y:S05]  /*7cf0*/  BSYNC B0 ;  /* 0x0000000000007941 */ /* 0x000fea0003800000 */
.L_x_179:
[----:B------:R-:W-:Y:S05]  /*7d00*/  EXIT ;  /* 0x000000000000794d */ /* 0x000fea0003800000 */
.L_x_21:
[----:B-1----:R1:W2:Y:S02]  /*7d10*/  SYNCS.PHASECHK.TRANS64.TRYWAIT P1, [R3+URZ], R0 ;  /* 0x00000000030075a7 */ /* 0x0022a4000802017f */
[----:B--2---:R-:W-:Y:S05]  /*7d20*/  @!P1 NANOSLEEP.SYNCS 0x989680 ;  /* 0x009896800000995d */ /* 0x004fea0003900000 */
[----:B------:R-:W2:Y:S02]  /*7d30*/  @!P1 SYNCS.PHASECHK.TRANS64 P1, [R3+URZ], R0 ;  /* 0x00000000030095a7 */ /* 0x000ea4000802007f */
[----:B--2---:R-:W-:Y:S05]  /*7d40*/  @!P1 BRA `(.L_x_21) ;  /* 0xfffffffc00f09947 */ /* 0x004fea000383ffff */
[----:B------:R-:W-:Y:S05]  /*7d50*/  BRA `(.L_x_20) ;  /* 0xffffff9800747947 */ /* 0x000fea000383ffff */
.L_x_26:
[----:B-1----:R1:W2:Y:S02]  /*7d60*/  SYNCS.PHASECHK.TRANS64.TRYWAIT P1, [R5+URZ], R4 ;  /* 0x00000004050075a7 */ /* 0x0022a4000802017f */
[----:B--2---:R-:W-:Y:S05]  /*7d70*/  @!P1 NANOSLEEP.SYNCS 0x989680 ;  /* 0x009896800000995d */ /* 0x004fea0003900000 */
[----:B------:R-:W2:Y:S02]  /*7d80*/  @!P1 SYNCS.PHASECHK.TRANS64 P1, [R5+URZ], R4 ;  /* 0x00000004050095a7 */ /* 0x000ea4000802007f */
[----:B--2---:R-:W-:Y:S05]  /*7d90*/  @!P1 BRA `(.L_x_26) ;  /* 0xfffffffc00f09947 */ /* 0x004fea000383ffff */
[----:B------:R-:W-:Y:S05]  /*7da0*/  BRA `(.L_x_25) ;  /* 0xffffff9c00507947 */ /* 0x000fea000383ffff */
.L_x_167:
[----:B------:R-:W-:Y:S01]  /*7db0*/  BSSY B1, `(.L_x_186) ;  /* 0x0000006000017945 */ /* 0x000fe20003800000 */
[----:B------:R-:W-:-:S07]  /*7dc0*/  IMAD.MOV.U32 R15, RZ, RZ, -0x1 ;  /* 0xffffffffff0f7424 */ /* 0x000fce00078e00ff */
[----:B------:R-:W-:Y:S05]  /*7dd0*/  WARPSYNC.COLLECTIVE R15, `(.L_x_187) ;  /* 0x000000000f0c7348 */ /* 0x000fea0003c00000 */
[----:B------:R-:W-:Y:S02]  /*7de0*/  ELECT P6, UR62, PT ;  /* 0x00000000003e782f */ /* 0x000fe400038c0000 */
[----:B------:R-:W-:Y:S01]  /*7df0*/  MOV R14, UR62 ;  /* 0x0000003e000e7c02 */ /* 0x000fe20008000f00 */
[----:B------:R-:W-:Y:S10]  /*7e00*/  ENDCOLLECTIVE ;  /* 0x000000000000791b */ /* 0x000ff40003800000 */
.L_x_187:
[----:B------:R-:W-:Y:S05]  /*7e10*/  BSYNC B1 ;  /* 0x0000000000017941 */ /* 0x000fea0003800000 */
.L_x_186:
[----:B------:R-:W-:Y:S05]  /*7e20*/  BRA `(.L_x_188) ;  /* 0xfffffff000147947 */ /* 0x000fea000383ffff */
.L_x_170:
[----:B0-----:R0:W1:Y:S02]  /*7e30*/  SYNCS.PHASECHK.TRANS64.TRYWAIT P0, [R20+URZ+0x20], R13 ;  /* 0x0000200d140075a7 */ /* 0x001064000800017f */
[----:B-1----:R-:W-:Y:S05]  /*7e40*/  @!P0 NANOSLEEP.SYNCS 0x989680 ;  /* 0x009896800000895d */ /* 0x002fea0003900000 */
[----:B------:R-:W1:Y:S02]  /*7e50*/  @!P0 SYNCS.PHASECHK.TRANS64 P0, [R20+URZ+0x20], R13 ;  /* 0x0000200d140085a7 */ /* 0x000e64000800007f */
[----:B-1----:R-:W-:Y:S05]  /*7e60*/  @!P0 BRA `(.L_x_170) ;  /* 0xfffffffc00f08947 */ /* 0x002fea000383ffff */
[----:B------:R-:W-:Y:S05]  /*7e70*/  BRA `(.L_x_189) ;  /* 0xfffffff000587947 */ /* 0x000fea000383ffff */
.L_x_178:
[----:B------:R-:W-:Y:S01]  /*7e80*/  BSSY B0, `(.L_x_190) ;  /* 0x0000006000007945 */ /* 0x000fe20003800000 */
[----:B------:R-:W-:-:S07]  /*7e90*/  IMAD.MOV.U32 R15, RZ, RZ, -0x1 ;  /* 0xffffffffff0f7424 */ /* 0x000fce00078e00ff */
[----:B------:R-:W-:Y:S05]  /*7ea0*/  WARPSYNC.COLLECTIVE R15, `(.L_x_191) ;  /* 0x000000000f0c7348 */ /* 0x000fea0003c00000 */
[----:B------:R-:W-:Y:S02]  /*7eb0*/  ELECT P6, UR62, PT ;  /* 0x00000000003e782f */ /* 0x000fe400038c0000 */
[----:B------:R-:W-:Y:S01]  /*7ec0*/  MOV R14, UR62 ;  /* 0x0000003e000e7c02 */ /* 0x000fe20008000f00 */
[----:B------:R-:W-:Y:S10]  /*7ed0*/  ENDCOLLECTIVE ;  /* 0x000000000000791b */ /* 0x000ff40003800000 */
.L_x_191:
[----:B------:R-:W-:Y:S05]  /*7ee0*/  BSYNC B0 ;  /* 0x0000000000007941 */ /* 0x000fea0003800000 */
.L_x_190:
[----:B------:R-:W-:Y:S05]  /*7ef0*/  BRA `(.L_x_192) ;  /* 0xfffffff800d07947 */ /* 0x000fea000383ffff */
.L_x_182:
[----:B0-----:R0:W1:Y:S02]  /*7f00*/  SYNCS.PHASECHK.TRANS64.TRYWAIT P0, [R5+URZ], R2 ;  /* 0x00000002050075a7 */ /* 0x001064000800017f */
[----:B-1----:R-:W-:Y:S05]  /*7f10*/  @!P0 NANOSLEEP.SYNCS 0x989680 ;  /* 0x009896800000895d */ /* 0x002fea0003900000 */
[----:B------:R-:W1:Y:S02]  /*7f20*/  @!P0 SYNCS.PHASECHK.TRANS64 P0, [R5+URZ], R2 ;  /* 0x00000002050085a7 */ /* 0x000e64000800007f */
[----:B-1----:R-:W-:Y:S05]  /*7f30*/  @!P0 BRA `(.L_x_182) ;  /* 0xfffffffc00f08947 */ /* 0x002fea000383ffff */
[----:B------:R-:W-:Y:S05]  /*7f40*/  BRA `(.L_x_193) ;  /* 0xfffffffc00107947 */ /* 0x000fea000383ffff */
.L_x_183:
[----:B0-----:R0:W1:Y:S02]  /*7f50*/  SYNCS.PHASECHK.TRANS64.TRYWAIT P0, [R7+URZ], R4 ;  /* 0x00000004070075a7 */ /* 0x001064000800017f */
[----:B-1----:R-:W-:Y:S05]  /*7f60*/  @!P0 NANOSLEEP.SYNCS 0x989680 ;  /* 0x009896800000895d */ /* 0x002fea0003900000 */
[----:B------:R-:W1:Y:S02]  /*7f70*/  @!P0 SYNCS.PHASECHK.TRANS64 P0, [R7+URZ], R4 ;  /* 0x00000004070085a7 */ /* 0x000e64000800007f */
[----:B-1----:R-:W-:Y:S05]  /*7f80*/  @!P0 BRA `(.L_x_183) ;  /* 0xfffffffc00f08947 */ /* 0x002fea000383ffff */
[----:B------:R-:W-:Y:S05]  /*7f90*/  BRA `(.L_x_194) ;  /* 0xfffffffc00207947 */ /* 0x000fea000383ffff */
.L_x_184:
[----:B0-----:R0:W1:Y:S02]  /*7fa0*/  SYNCS.PHASECHK.TRANS64.TRYWAIT P0, [R6+URZ], R5 ;  /* 0x00000005060075a7 */ /* 0x001064000800017f */
[----:B-1----:R-:W-:Y:S05]  /*7fb0*/  @!P0 NANOSLEEP.SYNCS 0x989680 ;  /* 0x009896800000895d */ /* 0x002fea0003900000 */
[----:B------:R-:W1:Y:S02]  /*7fc0*/  @!P0 SYNCS.PHASECHK.TRANS64 P0, [R6+URZ], R5 ;  /* 0x00000005060085a7 */ /* 0x000e64000800007f */
[----:B-1----:R-:W-:Y:S05]  /*7fd0*/  @!P0 BRA `(.L_x_184) ;  /* 0xfffffffc00f08947 */ /* 0x002fea000383ffff */
[----:B------:R-:W-:Y:S05]  /*7fe0*/  BRA `(.L_x_195) ;  /* 0xfffffffc00287947 */ /* 0x000fea000383ffff */
.L_x_196:
[----:B------:R-:W-:-:S00]  /*7ff0*/  BRA `(.L_x_196) ;  /* 0xfffffffc00fc7947 */ /* 0x000fc0000383ffff */
[----:B------:R-:W-:-:S00]  /*8000*/  NOP ;  /* 0x0000000000007918 */ /* 0x000fc00000000000 */
[----:B------:R-:W-:-:S00]  /*8010*/  NOP ;  /* 0x0000000000007918 */ /* 0x000fc00000000000 */
[----:B------:R-:W-:-:S00]  /*8020*/  NOP ;  /* 0x0000000000007918 */ /* 0x000fc00000000000 */
[----:B------:R-:W-:-:S00]  /*8030*/  NOP ;  /* 0x0000000000007918 */ /* 0x000fc00000000000 */
[----:B------:R-:W-:-:S00]  /*8040*/  NOP ;  /* 0x0000000000007918 */ /* 0x000fc00000000000 */
[----:B------:R-:W-:-:S00]  /*8050*/  NOP ;  /* 0x0000000000007918 */ /* 0x000fc00000000000 */
[----:B------:R-:W-:-:S00]  /*8060*/  NOP ;  /* 0x0000000000007918 */ /* 0x000fc00000000000 */
[----:B------:R-:W-:-:S00]  /*8070*/  NOP ;  /* 0x0000000000007918 */ /* 0x000fc00000000000 */
.L_x_197:


//--------------------- .nv.global.init           --------------------------
	.section	.nv.global.init,"aw",@progbits
.nv.global.init:
	.type		$str$22,@object
	.size		$str$22,($str$23 - $str$22)
$str$22:
        /*0000*/ 	.byte	0x6b, 0x5f, 0x74, 0x69, 0x6c, 0x65, 0x5f, 0x63, 0x6f, 0x75, 0x6e, 0x74, 0x20, 0x3e, 0x3d, 0x20
        /*0010*/ 	.byte	0x31, 0x00
	.type		$str$23,@object
	.size		$str$23,(__unnamed_1 - $str$23)
$str$23:
        /*0012*/ 	.byte	0x2f, 0x74, 0x6d, 0x70, 0x2f, 0x63, 0x75, 0x74, 0x6c, 0x61, 0x73, 0x73, 0x5f, 0x73, 0x77, 0x65
        /*0022*/ 	.byte	0x65, 0x70, 0x5f, 0x73, 0x72, 0x63, 0x2f, 0x69, 0x6e, 0x63, 0x6c, 0x75, 0x64, 0x65, 0x2f, 0x63
        /*0032*/ 	.byte	0x75, 0x74, 0x6c, 0x61, 0x73, 0x73, 0x2f, 0x67, 0x65, 0x6d, 0x6d, 0x2f, 0x63, 0x6f, 0x6c, 0x6c
        /*0042*/ 	.byte	0x65, 0x63, 0x74, 0x69, 0x76, 0x65, 0x2f, 0x73, 0x6d, 0x39, 0x30, 0x5f, 0x6d, 0x6d, 0x61, 0x5f
        /*0052*/ 	.byte	0x74, 0x6d, 0x61, 0x5f, 0x67, 0x6d, 0x6d, 0x61, 0x5f, 0x73, 0x73, 0x5f, 0x77, 0x61, 0x72, 0x70
        /*0062*/ 	.byte	0x73, 0x70, 0x65, 0x63, 0x69, 0x61, 0x6c, 0x69, 0x7a, 0x65, 0x64, 0x2e, 0x68, 0x70, 0x70, 0x00
	.type		__unnamed_1,@object
	.size		__unnamed_1,(.L_0 - __unnamed_1)
__unnamed_1:
        /*0072*/ 	.byte	0x76, 0x6f, 0x69, 0x64, 0x20, 0x63, 0x75, 0x74, 0x6c, 0x61, 0x73, 0x73, 0x3a, 0x3a, 0x67, 0x65
        /* <DEDUP_REMOVED lines=180> */
        /*0bc2*/ 	.byte	0x74, 0x69, 0x74, 0x79, 0x5d, 0x00
.L_0:


//--------------------- .nv.shared._ZN7cutlass13device_kernelINS_4gemm6kernel13GemmUniversalIN4cute5tupleIJiiiiEEENS1_10collective13CollectiveMmaINS1_34MainloopSm90TmaGmmaWarpSpecializedILi4ENS5_IJNS4_1CILi1EEENSA_ILi4EEESB_EEENS1_35KernelTmaWarpSpecializedCooperativeEEENS5_IJNSA_ILi128EEESG_NSA_ILi64EEEEEENS_6half_tENS5_IJSB_llEEESJ_NS5_IJlSB_lEEENS4_8TiledMMAINS4_8MMA_AtomIJNS4_4SM904GMMA26MMA_64x128x16_F32F16F16_SSILNSP_5MajorE1ELSR_0ELNSP_7ScaleInE1ELSS_1EEEEEENS4_6LayoutINS5_IJNSA_ILi2EEESB_SB_EEENS5_IJSB_NSA_ILi0EEESY_EEEEENS5_IJNS4_10UnderscoreES11_S11_EEEEENS4_23SM90_TMA_LOAD_MULTICASTENS4_14ComposedLayoutINS4_7SwizzleILi3ELi4ELi3EEENS4_18smem_ptr_flag_bitsILi16EEENSV_INS5_IJSH_NSA_ILi8EEEEEENS5_IJSB_SH_EEEEEEEvNS4_8identityENS4_13SM90_TMA_LOADENS15_IS17_S19_NSV_INS5_IJS1A_SH_EEENS5_IJSH_SB_EEEEEEEvS1F_EENS_8epilogue10collective6detail29Sm90TmaWarpSpecializedAdapterINS1N_15DefaultEpilogueISJ_SL_SL_NS1M_6thread17LinearCombinationISJ_Li1EffLNS1R_9ScaleType4KindE0ELNS_15FloatRoundStyleE2ESJ_EENS1_15EpilogueDefaultEEEEEvvEEEEvNT_6ParamsE --------------------------
	.section	.nv.shared._ZN7cutlass13device_kernelINS_4gemm6kernel13GemmUniversalIN4cute5tupleIJiiiiEEENS1_10collective13CollectiveMmaINS1_34MainloopSm90TmaGmmaWarpSpecializedILi4ENS5_IJNS4_1CILi1EEENSA_ILi4EEESB_EEENS1_35KernelTmaWarpSpecializedCooperativeEEENS5_IJNSA_ILi128EEESG_NSA_ILi64EEEEEENS_6half_tENS5_IJSB_llEEESJ_NS5_IJlSB_lEEENS4_8TiledMMAINS4_8MMA_AtomIJNS4_4SM904GMMA26MMA_64x128x16_F32F16F16_SSILNSP_5MajorE1ELSR_0ELNSP_7ScaleInE1ELSS_1EEEEEENS4_6LayoutINS5_IJNSA_ILi2EEESB_SB_EEENS5_IJSB_NSA_ILi0EEESY_EEEEENS5_IJNS4_10UnderscoreES11_S11_EEEEENS4_23SM90_TMA_LOAD_MULTICASTENS4_14ComposedLayoutINS4_7SwizzleILi3ELi4ELi3EEENS4_18smem_ptr_flag_bitsILi16EEENSV_INS5_IJSH_NSA_ILi8EEEEEENS5_IJSB_SH_EEEEEEEvNS4_8identityENS4_13SM90_TMA_LOADENS15_IS17_S19_NSV_INS5_IJS1A_SH_EEENS5_IJSH_SB_EEEEEEEvS1F_EENS_8epilogue10collective6detail29Sm90TmaWarpSpecializedAdapterINS1N_15DefaultEpilogueISJ_SL_SL_NS1M_6thread17LinearCombinationISJ_Li1EffLNS1R_9ScaleType4KindE0ELNS_15FloatRoundStyleE2ESJ_EENS1_15EpilogueDefaultEEEEEvvEEEEvNT_6ParamsE,"aw",@nobits
	.sectionflags	@""
	.align	16
	.zero		1024


//--------------------- .nv.shared.reserved.0     --------------------------
	.section	.nv.shared.reserved.0,"aw",@nobits
	.weak		__nv_reservedSMEM_offset_0_alias
	.size		__nv_reservedSMEM_offset_0_alias, 0, 0
	.other		__nv_reservedSMEM_offset_0_alias,@"STO_CUDA_RESERVED_SHARED STV_DEFAULT"
__nv_reservedSMEM_offset_0_alias:
	.zero		0


//--------------------- .nv.global                --------------------------
	.section	.nv.global,"aw",@nobits
.nv.global:
	.type		_ZN40_INTERNAL_894e0288_4_k_cu_6586c0cd_246164cute1_E,@object
	.size		_ZN40_INTERNAL_894e0288_4_k_cu_6586c0cd_246164cute1_E,(_ZN40_INTERNAL_894e0288_4_k_cu_6586c0cd_246164cuda3std3__45__cpo6cbeginE - _ZN40_INTERNAL_894e0288_4_k_cu_6586c0cd_246164cute1_E)
_ZN40_INTERNAL_894e0288_4_k_cu_6586c0cd_246164cute1_E:
	.zero		1
	.type		_ZN40_INTERNAL_894e0288_4_k_cu_6586c0cd_246164cuda3std3__45__cpo6cbeginE,@object
	.size		_ZN40_INTERNAL_894e0288_4_k_cu_6586c0cd_246164cuda3std3__45__cpo6cbeginE,(_ZN40_INTERNAL_894e0288_4_k_cu_6586c0cd_246164cuda3std3__48in_placeE - _ZN40_INTERNAL_894e0288_4_k_cu_6586c0cd_246164cuda3std3__45__cpo6cbeginE)
_ZN40_INTERNAL_894e0288_4_k_cu_6586c0cd_246164cuda3std3__45__cpo6cbeginE:
	.zero		1
	.type		_ZN40_INTERNAL_894e0288_4_k_cu_6586c0cd_246164cuda3std3__48in_placeE,@object
	.size		_ZN40_INTERNAL_894e0288_4_k_cu_6586c0cd_246164cuda3std3__48in_placeE,(_ZN40_INTERNAL_894e0288_4_k_cu_6586c0cd_246164cuda3std6ranges3__45__cpo9iter_moveE - _ZN40_INTERNAL_894e0288_4_k_cu_6586c0cd_246164cuda3std3__48in_placeE)
_ZN40_INTERNAL_894e0288_4_k_cu_6586c0cd_246164cuda3std3__48in_placeE:
	.zero		1
	.type		_ZN40_INTERNAL_894e0288_4_k_cu_6586c0cd_246164cuda3std6ranges3__45__cpo9iter_moveE,@object
	.size		_ZN40_INTERNAL_894e0288_4_k_cu_6586c0cd_246164cuda3std6ranges3__45__cpo9iter_moveE,(_ZN40_INTERNAL_894e0288_4_k_cu_6586c0cd_246164cuda3std3__45__cpo5beginE - _ZN40_INTERNAL_894e0288_4_k_cu_6586c0cd_246164cuda3std6ranges3__45__cpo9iter_moveE)
_ZN40_INTERNAL_894e0288_4_k_cu_6586c0cd_246164cuda3std6ranges3__45__cpo9iter_moveE:
	.zero		1
	.type		_ZN40_INTERNAL_894e0288_4_k_cu_6586c0cd_246164cuda3std3__45__cpo5beginE,@object
	.size		_ZN40_INTERNAL_894e0288_4_k_cu_6586c0cd_246164cuda3std3__45__cpo5beginE,(_ZN40_INTERNAL_894e0288_4_k_cu_6586c0cd_246164cuda3std3__442_GLOBAL__N__894e0288_4_k_cu_6586c0cd_246166ignoreE - _ZN40_INTERNAL_894e0288_4_k_cu_6586c0cd_246164cuda3std3__45__cpo5beginE)
_ZN40_INTERNAL_894e0288_4_k_cu_6586c0cd_246164cuda3std3__45__cpo5beginE:
	.zero		1
	.type		_ZN40_INTERNAL_894e0288_4_k_cu_6586c0cd_246164cuda3std3__442_GLOBAL__N__894e0288_4_k_cu_6586c0cd_246166ignoreE,@object
	.size		_ZN40_INTERNAL_894e0288_4_k_cu_6586c0cd_246164cuda3std3__442_GLOBAL__N__894e0288_4_k_cu_6586c0cd_246166ignoreE,(_ZN40_INTERNAL_894e0288_4_k_cu_6586c0cd_246164cute7productE - _ZN40_INTERNAL_894e0288_4_k_cu_6586c0cd_246164cuda3std3__442_GLOBAL__N__894e0288_4_k_cu_6586c0cd_246166ignoreE)
_ZN40_INTERNAL_894e0288_4_k_cu_6586c0cd_246164cuda3std3__442_GLOBAL__N__894e0288_4_k_cu_6586c0cd_246166ignoreE:
	.zero		1
	.type		_ZN40_INTERNAL_894e0288_4_k_cu_6586c0cd_246164cute7productE,@object
	.size		_ZN40_INTERNAL_894e0288_4_k_cu_6586c0cd_246164cute7productE,(_ZN40_INTERNAL_894e0288_4_k_cu_6586c0cd_246164cuda3std3__45__cpo3endE - _ZN40_INTERNAL_894e0288_4_k_cu_6586c0cd_246164cute7productE)
_ZN40_INTERNAL_894e0288_4_k_cu_6586c0cd_246164cute7productE:
	.zero		1
	.type		_ZN40_INTERNAL_894e0288_4_k_cu_6586c0cd_246164cuda3std3__45__cpo3endE,@object
	.size		_ZN40_INTERNAL_894e0288_4_k_cu_6586c0cd_246164cuda3std3__45__cpo3endE,(_ZN40_INTERNAL_894e0288_4_k_cu_6586c0cd_246164cuda3std3__419piecewise_constructE - _ZN40_INTERNAL_894e0288_4_k_cu_6586c0cd_246164cuda3std3__45__cpo3endE)
_ZN40_INTERNAL_894e0288_4_k_cu_6586c0cd_246164cuda3std3__45__cpo3endE:
	.zero		1
	.type		_ZN40_INTERNAL_894e0288_4_k_cu_6586c0cd_246164cuda3std3__419piecewise_constructE,@object
	.size		_ZN40_INTERNAL_894e0288_4_k_cu_6586c0cd_246164cuda3std3__419piecewise_constructE,(_ZN40_INTERNAL_894e0288_4_k_cu_6586c0cd_246164cuda3std3__45__cpo4cendE - _ZN40_INTERNAL_894e0288_4_k_cu_6586c0cd_246164cuda3std3__419piecewise_constructE)
_ZN40_INTERNAL_894e0288_4_k_cu_6586c0cd_246164cuda3std3__419piecewise_constructE:
	.zero		1
	.type		_ZN40_INTERNAL_894e0288_4_k_cu_6586c0cd_246164cuda3std3__45__cpo4cendE,@object
	.size		_ZN40_INTERNAL_894e0288_4_k_cu_6586c0cd_246164cuda3std3__45__cpo4cendE,(_ZN40_INTERNAL_894e0288_4_k_cu_6586c0cd_246164cuda3std6ranges3__45__cpo4swapE - _ZN40_INTERNAL_894e0288_4_k_cu_6586c0cd_246164cuda3std3__45__cpo4cendE)
_ZN40_INTERNAL_894e0288_4_k_cu_6586c0cd_246164cuda3std3__45__cpo4cendE:
	.zero		1
	.type		_ZN40_INTERNAL_894e0288_4_k_cu_6586c0cd_246164cuda3std6ranges3__45__cpo4swapE,@object
	.size		_ZN40_INTERNAL_894e0288_4_k_cu_6586c0cd_246164cuda3std6ranges3__45__cpo4swapE,(.L_8 - _ZN40_INTERNAL_894e0288_4_k_cu_6586c0cd_246164cuda3std6ranges3__45__cpo4swapE)
_ZN40_INTERNAL_894e0288_4_k_cu_6586c0cd_246164cuda3std6ranges3__45__cpo4swapE:
	.zero		1
.L_8:


//--------------------- .nv.constant0._ZN7cutlass13device_kernelINS_4gemm6kernel13GemmUniversalIN4cute5tupleIJiiiiEEENS1_10collective13CollectiveMmaINS1_34MainloopSm90TmaGmmaWarpSpecializedILi4ENS5_IJNS4_1CILi1EEENSA_ILi4EEESB_EEENS1_35KernelTmaWarpSpecializedCooperativeEEENS5_IJNSA_ILi128EEESG_NSA_ILi64EEEEEENS_6half_tENS5_IJSB_llEEESJ_NS5_IJlSB_lEEENS4_8TiledMMAINS4_8MMA_AtomIJNS4_4SM904GMMA26MMA_64x128x16_F32F16F16_SSILNSP_5MajorE1ELSR_0ELNSP_7ScaleInE1ELSS_1EEEEEENS4_6LayoutINS5_IJNSA_ILi2EEESB_SB_EEENS5_IJSB_NSA_ILi0EEESY_EEEEENS5_IJNS4_10UnderscoreES11_S11_EEEEENS4_23SM90_TMA_LOAD_MULTICASTENS4_14ComposedLayoutINS4_7SwizzleILi3ELi4ELi3EEENS4_18smem_ptr_flag_bitsILi16EEENSV_INS5_IJSH_NSA_ILi8EEEEEENS5_IJSB_SH_EEEEEEEvNS4_8identityENS4_13SM90_TMA_LOADENS15_IS17_S19_NSV_INS5_IJS1A_SH_EEENS5_IJSH_SB_EEEEEEEvS1F_EENS_8epilogue10collective6detail29Sm90TmaWarpSpecializedAdapterINS1N_15DefaultEpilogueISJ_SL_SL_NS1M_6thread17LinearCombinationISJ_Li1EffLNS1R_9ScaleType4KindE0ELNS_15FloatRoundStyleE2ESJ_EENS1_15EpilogueDefaultEEEEEvvEEEEvNT_6ParamsE --------------------------
	.section	.nv.constant0._ZN7cutlass13device_kernelINS_4gemm6kernel13GemmUniversalIN4cute5tupleIJiiiiEEENS1_10collective13CollectiveMmaINS1_34MainloopSm90TmaGmmaWarpSpecializedILi4ENS5_IJNS4_1CILi1EEENSA_ILi4EEESB_EEENS1_35KernelTmaWarpSpecializedCooperativeEEENS5_IJNSA_ILi128EEESG_NSA_ILi64EEEEEENS_6half_tENS5_IJSB_llEEESJ_NS5_IJlSB_lEEENS4_8TiledMMAINS4_8MMA_AtomIJNS4_4SM904GMMA26MMA_64x128x16_F32F16F16_SSILNSP_5MajorE1ELSR_0ELNSP_7ScaleInE1ELSS_1EEEEEENS4_6LayoutINS5_IJNSA_ILi2EEESB_SB_EEENS5_IJSB_NSA_ILi0EEESY_EEEEENS5_IJNS4_10UnderscoreES11_S11_EEEEENS4_23SM90_TMA_LOAD_MULTICASTENS4_14ComposedLayoutINS4_7SwizzleILi3ELi4ELi3EEENS4_18smem_ptr_flag_bitsILi16EEENSV_INS5_IJSH_NSA_ILi8EEEEEENS5_IJSB_SH_EEEEEEEvNS4_8identityENS4_13SM90_TMA_LOADENS15_IS17_S19_NSV_INS5_IJS1A_SH_EEENS5_IJSH_SB_EEEEEEEvS1F_EENS_8epilogue10collective6detail29Sm90TmaWarpSpecializedAdapterINS1N_15DefaultEpilogueISJ_SL_SL_NS1M_6thread17LinearCombinationISJ_Li1EffLNS1R_9ScaleType4KindE0ELNS_15FloatRoundStyleE2ESJ_EENS1_15EpilogueDefaultEEEEEvvEEEEvNT_6ParamsE,"a",@progbits
	.sectionflags	@""
	.align	4
.nv.constant0._ZN7cutlass13device_kernelINS_4gemm6kernel13GemmUniversalIN4cute5tupleIJiiiiEEENS1_10collective13CollectiveMmaINS1_34MainloopSm90TmaGmmaWarpSpecializedILi4ENS5_IJNS4_1CILi1EEENSA_ILi4EEESB_EEENS1_35KernelTmaWarpSpecializedCooperativeEEENS5_IJNSA_ILi128EEESG_NSA_ILi64EEEEEENS_6half_tENS5_IJSB_llEEESJ_NS5_IJlSB_lEEENS4_8TiledMMAINS4_8MMA_AtomIJNS4_4SM904GMMA26MMA_64x128x16_F32F16F16_SSILNSP_5MajorE1ELSR_0ELNSP_7ScaleInE1ELSS_1EEEEEENS4_6LayoutINS5_IJNSA_ILi2EEESB_SB_EEENS5_IJSB_NSA_ILi0EEESY_EEEEENS5_IJNS4_10UnderscoreES11_S11_EEEEENS4_23SM90_TMA_LOAD_MULTICASTENS4_14ComposedLayoutINS4_7SwizzleILi3ELi4ELi3EEENS4_18smem_ptr_flag_bitsILi16EEENSV_INS5_IJSH_NSA_ILi8EEEEEENS5_IJSB_SH_EEEEEEEvNS4_8identityENS4_13SM90_TMA_LOADENS15_IS17_S19_NSV_INS5_IJS1A_SH_EEENS5_IJSH_SB_EEEEEEEvS1F_EENS_8epilogue10collective6detail29Sm90TmaWarpSpecializedAdapterINS1N_15DefaultEpilogueISJ_SL_SL_NS1M_6thread17LinearCombinationISJ_Li1EffLNS1R_9ScaleType4KindE0ELNS_15FloatRoundStyleE2ESJ_EENS1_15EpilogueDefaultEEEEEvvEEEEvNT_6ParamsE:
	.zero		1664


//--------------------- SYMBOLS --------------------------

	.type		.nv.reservedSmem.offset0,@object
	.size		.nv.reservedSmem.offset0,0x4
	.type		__assertfail,@function
